//
// Generated by NVIDIA NVVM Compiler
//
// Compiler Build ID: CL-36424714
// Cuda compilation tools, release 13.0, V13.0.88
// Based on NVVM 20.0.0
//

.version 9.0
.target sm_100
.address_size 64

	// .globl	_Z10FluxSolverPfS_S_S_ii

.visible .entry _Z10FluxSolverPfS_S_S_ii(
	.param .u64 .ptr .align 1 _Z10FluxSolverPfS_S_S_ii_param_0,
	.param .u64 .ptr .align 1 _Z10FluxSolverPfS_S_S_ii_param_1,
	.param .u64 .ptr .align 1 _Z10FluxSolverPfS_S_S_ii_param_2,
	.param .u64 .ptr .align 1 _Z10FluxSolverPfS_S_S_ii_param_3,
	.param .u32 _Z10FluxSolverPfS_S_S_ii_param_4,
	.param .u32 _Z10FluxSolverPfS_S_S_ii_param_5
)
{
	.reg .pred 	%p<45>;
	.reg .b32 	%r<81>;
	.reg .b32 	%f<308>;
	.reg .b64 	%rd<21>;

	ld.param.u64 	%rd6, [_Z10FluxSolverPfS_S_S_ii_param_0];
	ld.param.u64 	%rd3, [_Z10FluxSolverPfS_S_S_ii_param_1];
	ld.param.u64 	%rd4, [_Z10FluxSolverPfS_S_S_ii_param_2];
	ld.param.u64 	%rd5, [_Z10FluxSolverPfS_S_S_ii_param_3];
	ld.param.u32 	%r6, [_Z10FluxSolverPfS_S_S_ii_param_4];
	ld.param.u32 	%r8, [_Z10FluxSolverPfS_S_S_ii_param_5];
	cvta.to.global.u64 	%rd1, %rd6;
	mov.u32 	%r9, %ctaid.y;
	mov.u32 	%r10, %ntid.y;
	mov.u32 	%r11, %tid.y;
	mad.lo.s32 	%r12, %r9, %r10, %r11;
	mov.u32 	%r13, %ctaid.x;
	mov.u32 	%r14, %ntid.x;
	mov.u32 	%r15, %tid.x;
	mad.lo.s32 	%r16, %r13, %r14, %r15;
	setp.lt.s32 	%p1, %r16, 1;
	setp.eq.s32 	%p2, %r12, 0;
	or.pred  	%p3, %p1, %p2;
	add.s32 	%r17, %r8, -1;
	setp.ge.s32 	%p4, %r16, %r17;
	or.pred  	%p5, %p3, %p4;
	add.s32 	%r18, %r6, -1;
	setp.ge.s32 	%p6, %r12, %r18;
	or.pred  	%p7, %p5, %p6;
	@%p7 bra 	$L__BB0_28;
	cvta.to.global.u64 	%rd7, %rd5;
	cvta.to.global.u64 	%rd8, %rd4;
	mul.lo.s32 	%r19, %r8, %r12;
	add.s32 	%r20, %r19, %r16;
	mul.lo.s32 	%r3, %r20, 6;
	mul.lo.s32 	%r21, %r16, 12;
	mad.lo.s32 	%r4, %r19, 12, %r21;
	add.s32 	%r22, %r19, %r12;
	shl.b32 	%r23, %r22, 1;
	shl.b32 	%r24, %r16, 1;
	add.s32 	%r25, %r24, %r23;
	add.s32 	%r26, %r25, 3;
	mul.wide.s32 	%rd9, %r26, 4;
	add.s64 	%rd2, %rd8, %rd9;
	add.s32 	%r27, %r19, %r8;
	shl.b32 	%r28, %r27, 2;
	shl.b32 	%r29, %r16, 2;
	add.s32 	%r30, %r29, %r28;
	or.b32  	%r31, %r30, 3;
	mul.wide.s32 	%rd10, %r31, 4;
	add.s64 	%rd11, %rd7, %rd10;
	ld.global.f32 	%f1, [%rd11];
	shl.b32 	%r32, %r19, 2;
	add.s32 	%r33, %r29, %r32;
	or.b32  	%r34, %r33, 2;
	mul.wide.s32 	%rd12, %r34, 4;
	add.s64 	%rd13, %rd7, %rd12;
	ld.global.f32 	%f42, [%rd13];
	setp.eq.f32 	%p8, %f1, 0f00000000;
	setp.eq.f32 	%p9, %f42, 0f00000000;
	and.pred  	%p10, %p8, %p9;
	@%p10 bra 	$L__BB0_27;
	add.s32 	%r36, %r4, 12;
	ld.global.f32 	%f3, [%rd2];
	cvta.to.global.u64 	%rd16, %rd3;
	mul.wide.s32 	%rd17, %r36, 4;
	add.s64 	%rd18, %rd16, %rd17;
	ld.global.f32 	%f4, [%rd18+36];
	ld.global.f32 	%f5, [%rd18+40];
	ld.global.f32 	%f6, [%rd18+44];
	ld.global.f32 	%f7, [%rd18+-24];
	ld.global.f32 	%f8, [%rd18+-20];
	ld.global.f32 	%f9, [%rd18+-16];
	sub.f32 	%f10, %f7, %f3;
	setp.le.f32 	%p11, %f10, 0f00000000;
	mov.f32 	%f300, 0f00000000;
	mov.f32 	%f301, %f300;
	mov.f32 	%f302, %f300;
	@%p11 bra 	$L__BB0_14;
	abs.f32 	%f11, %f8;
	setp.eq.f32 	%p12, %f8, 0f3F800000;
	mov.f32 	%f298, 0f3F800000;
	@%p12 bra 	$L__BB0_8;
	setp.num.f32 	%p13, %f11, %f11;
	@%p13 bra 	$L__BB0_6;
	mov.f32 	%f100, 0f40000000;
	add.rn.f32 	%f298, %f8, %f100;
	bra.uni 	$L__BB0_8;
$L__BB0_6:
	setp.lt.f32 	%p14, %f11, 0f00800000;
	mul.f32 	%f45, %f11, 0f4B800000;
	selp.f32 	%f46, %f45, %f11, %p14;
	mov.b32 	%r37, %f46;
	add.s32 	%r38, %r37, -1060439283;
	and.b32  	%r39, %r38, -8388608;
	sub.s32 	%r40, %r37, %r39;
	mov.b32 	%f47, %r40;
	cvt.rn.f32.s32 	%f48, %r39;
	selp.f32 	%f49, 0fC1C00000, 0f00000000, %p14;
	fma.rn.f32 	%f50, %f48, 0f34000000, %f49;
	add.f32 	%f51, %f47, 0fBF800000;
	add.f32 	%f52, %f47, 0f3F800000;
	rcp.approx.ftz.f32 	%f53, %f52;
	add.f32 	%f54, %f51, %f51;
	mul.f32 	%f55, %f54, %f53;
	mul.f32 	%f56, %f55, %f55;
	neg.f32 	%f57, %f55;
	sub.f32 	%f58, %f51, %f55;
	add.f32 	%f59, %f58, %f58;
	fma.rn.f32 	%f60, %f57, %f51, %f59;
	mul.rn.f32 	%f61, %f53, %f60;
	fma.rn.f32 	%f62, %f56, 0f3A2C32E4, 0f3B52E7DB;
	fma.rn.f32 	%f63, %f62, %f56, 0f3C93BB73;
	fma.rn.f32 	%f64, %f63, %f56, 0f3DF6384F;
	mul.rn.f32 	%f65, %f64, %f56;
	fma.rn.f32 	%f66, %f55, 0f3FB8AA3B, %f50;
	mul.f32 	%f67, %f65, 0f40400000;
	sub.f32 	%f68, %f50, %f66;
	fma.rn.f32 	%f69, %f55, 0f3FB8AA3B, %f68;
	fma.rn.f32 	%f70, %f61, 0f3FB8AA3B, %f69;
	fma.rn.f32 	%f71, %f55, 0f32A55E34, %f70;
	fma.rn.f32 	%f72, %f67, %f61, %f71;
	fma.rn.f32 	%f73, %f65, %f55, %f72;
	add.rn.f32 	%f74, %f66, %f73;
	mov.f32 	%f75, 0f40000000;
	mul.rn.f32 	%f76, %f74, %f75;
	cvt.rni.f32.f32 	%f77, %f76;
	sub.f32 	%f78, %f76, %f77;
	neg.f32 	%f79, %f76;
	fma.rn.f32 	%f80, %f74, 0f40000000, %f79;
	neg.f32 	%f81, %f66;
	add.rn.f32 	%f82, %f74, %f81;
	neg.f32 	%f83, %f82;
	add.rn.f32 	%f84, %f73, %f83;
	fma.rn.f32 	%f85, %f84, 0f40000000, %f80;
	add.f32 	%f86, %f78, %f85;
	setp.gt.f32 	%p15, %f77, 0f00000000;
	selp.b32 	%r41, 0, -2097152000, %p15;
	setp.neu.f32 	%p16, %f8, 0f00000000;
	setp.neu.f32 	%p17, %f11, 0f7F800000;
	setp.lt.f32 	%p18, %f76, 0f00000000;
	selp.f32 	%f87, 0f00000000, 0f7F800000, %p18;
	abs.f32 	%f88, %f76;
	setp.gt.f32 	%p19, %f88, 0f43180000;
	cvt.rzi.s32.f32 	%r42, %f77;
	shl.b32 	%r43, %r42, 23;
	sub.s32 	%r44, %r43, %r41;
	mov.b32 	%f89, %r44;
	add.s32 	%r45, %r41, 2130706432;
	mov.b32 	%f90, %r45;
	fma.rn.f32 	%f91, %f86, 0f391FCB8E, 0f3AAF85ED;
	fma.rn.f32 	%f92, %f91, %f86, 0f3C1D9856;
	fma.rn.f32 	%f93, %f92, %f86, 0f3D6357BB;
	fma.rn.f32 	%f94, %f93, %f86, 0f3E75FDEC;
	fma.rn.f32 	%f95, %f94, %f86, 0f3F317218;
	fma.rn.f32 	%f96, %f95, %f86, 0f3F800000;
	mul.f32 	%f97, %f96, %f90;
	mul.f32 	%f98, %f97, %f89;
	selp.f32 	%f298, %f87, %f98, %p19;
	and.pred  	%p20, %p16, %p17;
	@%p20 bra 	$L__BB0_8;
	add.f32 	%f99, %f8, %f8;
	mov.b32 	%r46, %f99;
	and.b32  	%r47, %r46, 2147483647;
	mov.b32 	%f298, %r47;
$L__BB0_8:
	abs.f32 	%f16, %f10;
	setp.eq.f32 	%p21, %f10, 0f3F800000;
	mov.f32 	%f299, 0f3F800000;
	@%p21 bra 	$L__BB0_13;
	setp.num.f32 	%p22, %f16, %f16;
	@%p22 bra 	$L__BB0_11;
	mov.f32 	%f157, 0f40000000;
	add.rn.f32 	%f299, %f10, %f157;
	bra.uni 	$L__BB0_13;
$L__BB0_11:
	setp.lt.f32 	%p23, %f16, 0f00800000;
	mul.f32 	%f102, %f16, 0f4B800000;
	selp.f32 	%f103, %f102, %f16, %p23;
	mov.b32 	%r48, %f103;
	add.s32 	%r49, %r48, -1060439283;
	and.b32  	%r50, %r49, -8388608;
	sub.s32 	%r51, %r48, %r50;
	mov.b32 	%f104, %r51;
	cvt.rn.f32.s32 	%f105, %r50;
	selp.f32 	%f106, 0fC1C00000, 0f00000000, %p23;
	fma.rn.f32 	%f107, %f105, 0f34000000, %f106;
	add.f32 	%f108, %f104, 0fBF800000;
	add.f32 	%f109, %f104, 0f3F800000;
	rcp.approx.ftz.f32 	%f110, %f109;
	add.f32 	%f111, %f108, %f108;
	mul.f32 	%f112, %f111, %f110;
	mul.f32 	%f113, %f112, %f112;
	neg.f32 	%f114, %f112;
	sub.f32 	%f115, %f108, %f112;
	add.f32 	%f116, %f115, %f115;
	fma.rn.f32 	%f117, %f114, %f108, %f116;
	mul.rn.f32 	%f118, %f110, %f117;
	fma.rn.f32 	%f119, %f113, 0f3A2C32E4, 0f3B52E7DB;
	fma.rn.f32 	%f120, %f119, %f113, 0f3C93BB73;
	fma.rn.f32 	%f121, %f120, %f113, 0f3DF6384F;
	mul.rn.f32 	%f122, %f121, %f113;
	fma.rn.f32 	%f123, %f112, 0f3FB8AA3B, %f107;
	mul.f32 	%f124, %f122, 0f40400000;
	sub.f32 	%f125, %f107, %f123;
	fma.rn.f32 	%f126, %f112, 0f3FB8AA3B, %f125;
	fma.rn.f32 	%f127, %f118, 0f3FB8AA3B, %f126;
	fma.rn.f32 	%f128, %f112, 0f32A55E34, %f127;
	fma.rn.f32 	%f129, %f124, %f118, %f128;
	fma.rn.f32 	%f130, %f122, %f112, %f129;
	add.rn.f32 	%f131, %f123, %f130;
	mov.f32 	%f132, 0f40000000;
	mul.rn.f32 	%f133, %f131, %f132;
	cvt.rni.f32.f32 	%f134, %f133;
	sub.f32 	%f135, %f133, %f134;
	neg.f32 	%f136, %f133;
	fma.rn.f32 	%f137, %f131, 0f40000000, %f136;
	neg.f32 	%f138, %f123;
	add.rn.f32 	%f139, %f131, %f138;
	neg.f32 	%f140, %f139;
	add.rn.f32 	%f141, %f130, %f140;
	fma.rn.f32 	%f142, %f141, 0f40000000, %f137;
	add.f32 	%f143, %f135, %f142;
	setp.gt.f32 	%p24, %f134, 0f00000000;
	selp.b32 	%r52, 0, -2097152000, %p24;
	setp.neu.f32 	%p25, %f16, 0f7F800000;
	setp.lt.f32 	%p26, %f133, 0f00000000;
	selp.f32 	%f144, 0f00000000, 0f7F800000, %p26;
	abs.f32 	%f145, %f133;
	setp.gt.f32 	%p27, %f145, 0f43180000;
	cvt.rzi.s32.f32 	%r53, %f134;
	shl.b32 	%r54, %r53, 23;
	sub.s32 	%r55, %r54, %r52;
	mov.b32 	%f146, %r55;
	add.s32 	%r56, %r52, 2130706432;
	mov.b32 	%f147, %r56;
	fma.rn.f32 	%f148, %f143, 0f391FCB8E, 0f3AAF85ED;
	fma.rn.f32 	%f149, %f148, %f143, 0f3C1D9856;
	fma.rn.f32 	%f150, %f149, %f143, 0f3D6357BB;
	fma.rn.f32 	%f151, %f150, %f143, 0f3E75FDEC;
	fma.rn.f32 	%f152, %f151, %f143, 0f3F317218;
	fma.rn.f32 	%f153, %f152, %f143, 0f3F800000;
	mul.f32 	%f154, %f153, %f147;
	mul.f32 	%f155, %f154, %f146;
	selp.f32 	%f299, %f144, %f155, %p27;
	@%p25 bra 	$L__BB0_13;
	add.f32 	%f156, %f10, %f10;
	mov.b32 	%r57, %f156;
	and.b32  	%r58, %r57, 2147483647;
	mov.b32 	%f299, %r58;
$L__BB0_13:
	div.rn.f32 	%f158, %f298, %f10;
	fma.rn.f32 	%f301, %f299, 0f409CF5C3, %f158;
	mul.f32 	%f159, %f8, %f9;
	div.rn.f32 	%f300, %f159, %f10;
	mov.f32 	%f302, %f8;
$L__BB0_14:
	sub.f32 	%f26, %f4, %f3;
	setp.le.f32 	%p28, %f26, 0f00000000;
	mov.f32 	%f305, 0f00000000;
	mov.f32 	%f306, %f305;
	mov.f32 	%f307, %f305;
	@%p28 bra 	$L__BB0_26;
	abs.f32 	%f27, %f5;
	setp.eq.f32 	%p29, %f5, 0f3F800000;
	mov.f32 	%f303, 0f3F800000;
	@%p29 bra 	$L__BB0_20;
	setp.num.f32 	%p30, %f27, %f27;
	@%p30 bra 	$L__BB0_18;
	mov.f32 	%f217, 0f40000000;
	add.rn.f32 	%f303, %f5, %f217;
	bra.uni 	$L__BB0_20;
$L__BB0_18:
	setp.lt.f32 	%p31, %f27, 0f00800000;
	mul.f32 	%f162, %f27, 0f4B800000;
	selp.f32 	%f163, %f162, %f27, %p31;
	mov.b32 	%r59, %f163;
	add.s32 	%r60, %r59, -1060439283;
	and.b32  	%r61, %r60, -8388608;
	sub.s32 	%r62, %r59, %r61;
	mov.b32 	%f164, %r62;
	cvt.rn.f32.s32 	%f165, %r61;
	selp.f32 	%f166, 0fC1C00000, 0f00000000, %p31;
	fma.rn.f32 	%f167, %f165, 0f34000000, %f166;
	add.f32 	%f168, %f164, 0fBF800000;
	add.f32 	%f169, %f164, 0f3F800000;
	rcp.approx.ftz.f32 	%f170, %f169;
	add.f32 	%f171, %f168, %f168;
	mul.f32 	%f172, %f171, %f170;
	mul.f32 	%f173, %f172, %f172;
	neg.f32 	%f174, %f172;
	sub.f32 	%f175, %f168, %f172;
	add.f32 	%f176, %f175, %f175;
	fma.rn.f32 	%f177, %f174, %f168, %f176;
	mul.rn.f32 	%f178, %f170, %f177;
	fma.rn.f32 	%f179, %f173, 0f3A2C32E4, 0f3B52E7DB;
	fma.rn.f32 	%f180, %f179, %f173, 0f3C93BB73;
	fma.rn.f32 	%f181, %f180, %f173, 0f3DF6384F;
	mul.rn.f32 	%f182, %f181, %f173;
	fma.rn.f32 	%f183, %f172, 0f3FB8AA3B, %f167;
	mul.f32 	%f184, %f182, 0f40400000;
	sub.f32 	%f185, %f167, %f183;
	fma.rn.f32 	%f186, %f172, 0f3FB8AA3B, %f185;
	fma.rn.f32 	%f187, %f178, 0f3FB8AA3B, %f186;
	fma.rn.f32 	%f188, %f172, 0f32A55E34, %f187;
	fma.rn.f32 	%f189, %f184, %f178, %f188;
	fma.rn.f32 	%f190, %f182, %f172, %f189;
	add.rn.f32 	%f191, %f183, %f190;
	mov.f32 	%f192, 0f40000000;
	mul.rn.f32 	%f193, %f191, %f192;
	cvt.rni.f32.f32 	%f194, %f193;
	sub.f32 	%f195, %f193, %f194;
	neg.f32 	%f196, %f193;
	fma.rn.f32 	%f197, %f191, 0f40000000, %f196;
	neg.f32 	%f198, %f183;
	add.rn.f32 	%f199, %f191, %f198;
	neg.f32 	%f200, %f199;
	add.rn.f32 	%f201, %f190, %f200;
	fma.rn.f32 	%f202, %f201, 0f40000000, %f197;
	add.f32 	%f203, %f195, %f202;
	setp.gt.f32 	%p32, %f194, 0f00000000;
	selp.b32 	%r63, 0, -2097152000, %p32;
	setp.neu.f32 	%p33, %f5, 0f00000000;
	setp.neu.f32 	%p34, %f27, 0f7F800000;
	setp.lt.f32 	%p35, %f193, 0f00000000;
	selp.f32 	%f204, 0f00000000, 0f7F800000, %p35;
	abs.f32 	%f205, %f193;
	setp.gt.f32 	%p36, %f205, 0f43180000;
	cvt.rzi.s32.f32 	%r64, %f194;
	shl.b32 	%r65, %r64, 23;
	sub.s32 	%r66, %r65, %r63;
	mov.b32 	%f206, %r66;
	add.s32 	%r67, %r63, 2130706432;
	mov.b32 	%f207, %r67;
	fma.rn.f32 	%f208, %f203, 0f391FCB8E, 0f3AAF85ED;
	fma.rn.f32 	%f209, %f208, %f203, 0f3C1D9856;
	fma.rn.f32 	%f210, %f209, %f203, 0f3D6357BB;
	fma.rn.f32 	%f211, %f210, %f203, 0f3E75FDEC;
	fma.rn.f32 	%f212, %f211, %f203, 0f3F317218;
	fma.rn.f32 	%f213, %f212, %f203, 0f3F800000;
	mul.f32 	%f214, %f213, %f207;
	mul.f32 	%f215, %f214, %f206;
	selp.f32 	%f303, %f204, %f215, %p36;
	and.pred  	%p37, %p33, %p34;
	@%p37 bra 	$L__BB0_20;
	add.f32 	%f216, %f5, %f5;
	mov.b32 	%r68, %f216;
	and.b32  	%r69, %r68, 2147483647;
	mov.b32 	%f303, %r69;
$L__BB0_20:
	abs.f32 	%f32, %f26;
	setp.eq.f32 	%p38, %f26, 0f3F800000;
	mov.f32 	%f304, 0f3F800000;
	@%p38 bra 	$L__BB0_25;
	setp.num.f32 	%p39, %f32, %f32;
	@%p39 bra 	$L__BB0_23;
	mov.f32 	%f274, 0f40000000;
	add.rn.f32 	%f304, %f26, %f274;
	bra.uni 	$L__BB0_25;
$L__BB0_23:
	setp.lt.f32 	%p40, %f32, 0f00800000;
	mul.f32 	%f219, %f32, 0f4B800000;
	selp.f32 	%f220, %f219, %f32, %p40;
	mov.b32 	%r70, %f220;
	add.s32 	%r71, %r70, -1060439283;
	and.b32  	%r72, %r71, -8388608;
	sub.s32 	%r73, %r70, %r72;
	mov.b32 	%f221, %r73;
	cvt.rn.f32.s32 	%f222, %r72;
	selp.f32 	%f223, 0fC1C00000, 0f00000000, %p40;
	fma.rn.f32 	%f224, %f222, 0f34000000, %f223;
	add.f32 	%f225, %f221, 0fBF800000;
	add.f32 	%f226, %f221, 0f3F800000;
	rcp.approx.ftz.f32 	%f227, %f226;
	add.f32 	%f228, %f225, %f225;
	mul.f32 	%f229, %f228, %f227;
	mul.f32 	%f230, %f229, %f229;
	neg.f32 	%f231, %f229;
	sub.f32 	%f232, %f225, %f229;
	add.f32 	%f233, %f232, %f232;
	fma.rn.f32 	%f234, %f231, %f225, %f233;
	mul.rn.f32 	%f235, %f227, %f234;
	fma.rn.f32 	%f236, %f230, 0f3A2C32E4, 0f3B52E7DB;
	fma.rn.f32 	%f237, %f236, %f230, 0f3C93BB73;
	fma.rn.f32 	%f238, %f237, %f230, 0f3DF6384F;
	mul.rn.f32 	%f239, %f238, %f230;
	fma.rn.f32 	%f240, %f229, 0f3FB8AA3B, %f224;
	mul.f32 	%f241, %f239, 0f40400000;
	sub.f32 	%f242, %f224, %f240;
	fma.rn.f32 	%f243, %f229, 0f3FB8AA3B, %f242;
	fma.rn.f32 	%f244, %f235, 0f3FB8AA3B, %f243;
	fma.rn.f32 	%f245, %f229, 0f32A55E34, %f244;
	fma.rn.f32 	%f246, %f241, %f235, %f245;
	fma.rn.f32 	%f247, %f239, %f229, %f246;
	add.rn.f32 	%f248, %f240, %f247;
	mov.f32 	%f249, 0f40000000;
	mul.rn.f32 	%f250, %f248, %f249;
	cvt.rni.f32.f32 	%f251, %f250;
	sub.f32 	%f252, %f250, %f251;
	neg.f32 	%f253, %f250;
	fma.rn.f32 	%f254, %f248, 0f40000000, %f253;
	neg.f32 	%f255, %f240;
	add.rn.f32 	%f256, %f248, %f255;
	neg.f32 	%f257, %f256;
	add.rn.f32 	%f258, %f247, %f257;
	fma.rn.f32 	%f259, %f258, 0f40000000, %f254;
	add.f32 	%f260, %f252, %f259;
	setp.gt.f32 	%p41, %f251, 0f00000000;
	selp.b32 	%r74, 0, -2097152000, %p41;
	setp.neu.f32 	%p42, %f32, 0f7F800000;
	setp.lt.f32 	%p43, %f250, 0f00000000;
	selp.f32 	%f261, 0f00000000, 0f7F800000, %p43;
	abs.f32 	%f262, %f250;
	setp.gt.f32 	%p44, %f262, 0f43180000;
	cvt.rzi.s32.f32 	%r75, %f251;
	shl.b32 	%r76, %r75, 23;
	sub.s32 	%r77, %r76, %r74;
	mov.b32 	%f263, %r77;
	add.s32 	%r78, %r74, 2130706432;
	mov.b32 	%f264, %r78;
	fma.rn.f32 	%f265, %f260, 0f391FCB8E, 0f3AAF85ED;
	fma.rn.f32 	%f266, %f265, %f260, 0f3C1D9856;
	fma.rn.f32 	%f267, %f266, %f260, 0f3D6357BB;
	fma.rn.f32 	%f268, %f267, %f260, 0f3E75FDEC;
	fma.rn.f32 	%f269, %f268, %f260, 0f3F317218;
	fma.rn.f32 	%f270, %f269, %f260, 0f3F800000;
	mul.f32 	%f271, %f270, %f264;
	mul.f32 	%f272, %f271, %f263;
	selp.f32 	%f304, %f261, %f272, %p44;
	@%p42 bra 	$L__BB0_25;
	add.f32 	%f273, %f26, %f26;
	mov.b32 	%r79, %f273;
	and.b32  	%r80, %r79, 2147483647;
	mov.b32 	%f304, %r80;
$L__BB0_25:
	div.rn.f32 	%f275, %f303, %f26;
	fma.rn.f32 	%f306, %f304, 0f409CF5C3, %f275;
	mul.f32 	%f276, %f5, %f6;
	div.rn.f32 	%f305, %f276, %f26;
	mov.f32 	%f307, %f5;
$L__BB0_26:
	sub.f32 	%f277, %f42, %f1;
	mul.f32 	%f278, %f1, %f42;
	div.rn.f32 	%f279, %f278, %f277;
	mul.f32 	%f280, %f42, %f302;
	mul.f32 	%f281, %f1, %f307;
	sub.f32 	%f282, %f280, %f281;
	div.rn.f32 	%f283, %f282, %f277;
	sub.f32 	%f284, %f4, %f7;
	fma.rn.f32 	%f285, %f279, %f284, %f283;
	mul.wide.s32 	%rd19, %r3, 4;
	add.s64 	%rd20, %rd1, %rd19;
	st.global.f32 	[%rd20+12], %f285;
	mul.f32 	%f286, %f42, %f301;
	mul.f32 	%f287, %f1, %f306;
	sub.f32 	%f288, %f286, %f287;
	div.rn.f32 	%f289, %f288, %f277;
	sub.f32 	%f290, %f5, %f8;
	fma.rn.f32 	%f291, %f279, %f290, %f289;
	st.global.f32 	[%rd20+16], %f291;
	mul.f32 	%f292, %f42, %f300;
	mul.f32 	%f293, %f1, %f305;
	sub.f32 	%f294, %f292, %f293;
	div.rn.f32 	%f295, %f294, %f277;
	sub.f32 	%f296, %f6, %f9;
	fma.rn.f32 	%f297, %f279, %f296, %f295;
	st.global.f32 	[%rd20+20], %f297;
	bra.uni 	$L__BB0_28;
$L__BB0_27:
	mul.wide.s32 	%rd14, %r3, 4;
	add.s64 	%rd15, %rd1, %rd14;
	mov.b32 	%r35, 0;
	st.global.u32 	[%rd15+12], %r35;
	st.global.u32 	[%rd15+16], %r35;
	st.global.u32 	[%rd15+20], %r35;
$L__BB0_28:
	ret;

}


// ===== COMPILED SASS (sm_100) =====

	.target	sm_100

	.elftype	@"ET_EXEC"


//--------------------- .note.nv.tkinfo           --------------------------
	.section	.note.nv.tkinfo,"",@"SHT_NOTE"
	.sectionflags	@"SHF_NOTE_NV_TKINFO"
	.tkinfo
        /*0018*/ 	.word	0x00000002
        /*0030*/ 	.string	""
        /*0030*/ 	.string	"ptxas"
        /*0030*/ 	.string	"Cuda compilation tools, release 13.0, V13.0.88"
        /*0030*/ 	.string	"Build cuda_13.0.r13.0/compiler.36424714_0"
        /*0030*/ 	.string	"-arch sm_100 -m 64 "



//--------------------- .note.nv.cuinfo           --------------------------
	.section	.note.nv.cuinfo,"",@"SHT_NOTE"
	.sectionflags	@"SHF_NOTE_NV_CUINFO"
        /*0018*/ 	.short	0x0002
        /*001a*/ 	.short	0x0064
        /*001c*/ 	.short	0x0082
	.zero		2


//--------------------- .nv.info                  --------------------------
	.section	.nv.info,"",@"SHT_CUDA_INFO"
	.align	4


	//----- nvinfo : EIATTR_REGCOUNT
	.align		4
        /*0000*/ 	.byte	0x04, 0x2f
        /*0002*/ 	.short	(.L_1 - .L_0)
	.align		4
.L_0:
        /*0004*/ 	.word	index@(_Z10FluxSolverPfS_S_S_ii)
        /*0008*/ 	.word	0x0000001f


	//----- nvinfo : EIATTR_FRAME_SIZE
	.align		4
.L_1:
        /*000c*/ 	.byte	0x04, 0x11
        /*000e*/ 	.short	(.L_3 - .L_2)
	.align		4
.L_2:
        /*0010*/ 	.word	index@($__internal_0_$__cuda_sm3x_div_rn_noftz_f32_slowpath)
        /*0014*/ 	.word	0x00000000


	//----- nvinfo : EIATTR_FRAME_SIZE
	.align		4
.L_3:
        /*0018*/ 	.byte	0x04, 0x11
        /*001a*/ 	.short	(.L_5 - .L_4)
	.align		4
.L_4:
        /*001c*/ 	.word	index@(_Z10FluxSolverPfS_S_S_ii)
        /*0020*/ 	.word	0x00000000


	//----- nvinfo : EIATTR_MIN_STACK_SIZE
	.align		4
.L_5:
        /*0024*/ 	.byte	0x04, 0x12
        /*0026*/ 	.short	(.L_7 - .L_6)
	.align		4
.L_6:
        /*0028*/ 	.word	index@(_Z10FluxSolverPfS_S_S_ii)
        /*002c*/ 	.word	0x00000000
.L_7:


//--------------------- .nv.compat                --------------------------
	.section	.nv.compat,"",@"SHT_CUDA_COMPAT_INFO"
	.align	4
        /*0000*/ 	.byte	0x02, 0x09, 0x00, 0x00, 0x02, 0x02, 0x01, 0x00, 0x02, 0x05, 0x05, 0x00, 0x03, 0x07, 0x01, 0x01
        /*0010*/ 	.byte	0x02, 0x03, 0x00, 0x00, 0x02, 0x06, 0x01, 0x00, 0x04, 0x0b, 0x08, 0x00, 0x01, 0x00, 0x00, 0x00
        /*0020*/ 	.byte	0x00, 0x00, 0x00, 0x00


//--------------------- .nv.info._Z10FluxSolverPfS_S_S_ii --------------------------
	.section	.nv.info._Z10FluxSolverPfS_S_S_ii,"",@"SHT_CUDA_INFO"
	.sectionflags	@""
	.align	4


	//----- nvinfo : EIATTR_CUDA_API_VERSION
	.align		4
        /*0000*/ 	.byte	0x04, 0x37
        /*0002*/ 	.short	(.L_9 - .L_8)
.L_8:
        /*0004*/ 	.word	0x00000082


	//----- nvinfo : EIATTR_KPARAM_INFO
	.align		4
.L_9:
        /*0008*/ 	.byte	0x04, 0x17
        /*000a*/ 	.short	(.L_11 - .L_10)
.L_10:
        /*000c*/ 	.word	0x00000000
        /*0010*/ 	.short	0x0005
        /*0012*/ 	.short	0x0024
        /*0014*/ 	.byte	0x00, 0xf0, 0x11, 0x00


	//----- nvinfo : EIATTR_KPARAM_INFO
	.align		4
.L_11:
        /*0018*/ 	.byte	0x04, 0x17
        /*001a*/ 	.short	(.L_13 - .L_12)
.L_12:
        /*001c*/ 	.word	0x00000000
        /*0020*/ 	.short	0x0004
        /*0022*/ 	.short	0x0020
        /*0024*/ 	.byte	0x00, 0xf0, 0x11, 0x00


	//----- nvinfo : EIATTR_KPARAM_INFO
	.align		4
.L_13:
        /*0028*/ 	.byte	0x04, 0x17
        /*002a*/ 	.short	(.L_15 - .L_14)
.L_14:
        /*002c*/ 	.word	0x00000000
        /*0030*/ 	.short	0x0003
        /*0032*/ 	.short	0x0018
        /*0034*/ 	.byte	0x00, 0xf5, 0x21, 0x00


	//----- nvinfo : EIATTR_KPARAM_INFO
	.align		4
.L_15:
        /*0038*/ 	.byte	0x04, 0x17
        /*003a*/ 	.short	(.L_17 - .L_16)
.L_16:
        /*003c*/ 	.word	0x00000000
        /*0040*/ 	.short	0x0002
        /*0042*/ 	.short	0x0010
        /*0044*/ 	.byte	0x00, 0xf5, 0x21, 0x00


	//----- nvinfo : EIATTR_KPARAM_INFO
	.align		4
.L_17:
        /*0048*/ 	.byte	0x04, 0x17
        /*004a*/ 	.short	(.L_19 - .L_18)
.L_18:
        /*004c*/ 	.word	0x00000000
        /*0050*/ 	.short	0x0001
        /*0052*/ 	.short	0x0008
        /*0054*/ 	.byte	0x00, 0xf5, 0x21, 0x00


	//----- nvinfo : EIATTR_KPARAM_INFO
	.align		4
.L_19:
        /*0058*/ 	.byte	0x04, 0x17
        /*005a*/ 	.short	(.L_21 - .L_20)
.L_20:
        /*005c*/ 	.word	0x00000000
        /*0060*/ 	.short	0x0000
        /*0062*/ 	.short	0x0000
        /*0064*/ 	.byte	0x00, 0xf5, 0x21, 0x00


	//----- nvinfo : EIATTR_SPARSE_MMA_MASK
	.align		4
.L_21:
        /*0068*/ 	.byte	0x03, 0x50
        /*006a*/ 	.short	0x0000


	//----- nvinfo : EIATTR_MAXREG_COUNT
	.align		4
        /*006c*/ 	.byte	0x03, 0x1b
        /*006e*/ 	.short	0x00ff


	//----- nvinfo : EIATTR_MERCURY_ISA_VERSION
	.align		4
        /*0070*/ 	.byte	0x03, 0x5f
        /*0072*/ 	.short	0x0101


	//----- nvinfo : EIATTR_VRC_CTA_INIT_COUNT
	.align		4
        /*0074*/ 	.byte	0x02, 0x4a
	.zero		1
	.zero		1


	//----- nvinfo : EIATTR_EXIT_INSTR_OFFSETS
	.align		4
        /*0078*/ 	.byte	0x04, 0x1c
        /*007a*/ 	.short	(.L_23 - .L_22)


	//   ....[0]....
.L_22:
        /*007c*/ 	.word	0x00000100


	//   ....[1]....
        /*0080*/ 	.word	0x00001dd0


	//   ....[2]....
        /*0084*/ 	.word	0x00001e30


	//----- nvinfo : EIATTR_CRS_STACK_SIZE
	.align		4
.L_23:
        /*0088*/ 	.byte	0x04, 0x1e
        /*008a*/ 	.short	(.L_25 - .L_24)
.L_24:
        /*008c*/ 	.word	0x00000000


	//----- nvinfo : EIATTR_CBANK_PARAM_SIZE
	.align		4
.L_25:
        /*0090*/ 	.byte	0x03, 0x19
        /*0092*/ 	.short	0x0028


	//----- nvinfo : EIATTR_PARAM_CBANK
	.align		4
        /*0094*/ 	.byte	0x04, 0x0a
        /*0096*/ 	.short	(.L_27 - .L_26)
	.align		4
.L_26:
        /*0098*/ 	.word	index@(.nv.constant0._Z10FluxSolverPfS_S_S_ii)
        /*009c*/ 	.short	0x0380
        /*009e*/ 	.short	0x0028


	//----- nvinfo : EIATTR_SW_WAR
	.align		4
.L_27:
        /*00a0*/ 	.byte	0x04, 0x36
        /*00a2*/ 	.short	(.L_29 - .L_28)
.L_28:
        /*00a4*/ 	.word	0x00000008
.L_29:


//--------------------- .nv.callgraph             --------------------------
	.section	.nv.callgraph,"",@"SHT_CUDA_CALLGRAPH"
	.align	4
	.sectionentsize	8
	.align		4
        /*0000*/ 	.word	0x00000000
	.align		4
        /*0004*/ 	.word	0xffffffff
	.align		4
        /*0008*/ 	.word	0x00000000
	.align		4
        /*000c*/ 	.word	0xfffffffe
	.align		4
        /*0010*/ 	.word	0x00000000
	.align		4
        /*0014*/ 	.word	0xfffffffd
	.align		4
        /*0018*/ 	.word	0x00000000
	.align		4
        /*001c*/ 	.word	0xfffffffc


//--------------------- .text._Z10FluxSolverPfS_S_S_ii --------------------------
	.section	.text._Z10FluxSolverPfS_S_S_ii,"ax",@progbits
	.align	128
        .global         _Z10FluxSolverPfS_S_S_ii
        .type           _Z10FluxSolverPfS_S_S_ii,@function
        .size           _Z10FluxSolverPfS_S_S_ii,(.L_x_41 - _Z10FluxSolverPfS_S_S_ii)
        .other          _Z10FluxSolverPfS_S_S_ii,@"STO_CUDA_ENTRY STV_DEFAULT"
_Z10FluxSolverPfS_S_S_ii:
.text._Z10FluxSolverPfS_S_S_ii:
[----:B------:R-:W-:Y:S01]  /*0000*/  LDC R1, c[0x0][0x37c] ;  /* 0x0000df00ff017b82 */ /* 0x000fe20000000800 */
[----:B------:R-:W0:Y:S07]  /*0010*/  S2R R3, SR_TID.Y ;  /* 0x0000000000037919 */ /* 0x000e2e0000002200 */
[----:B------:R-:W0:Y:S01]  /*0020*/  S2UR UR6, SR_CTAID.Y ;  /* 0x00000000000679c3 */ /* 0x000e220000002600 */
[----:B------:R-:W1:Y:S01]  /*0030*/  LDCU.64 UR4, c[0x0][0x3a0] ;  /* 0x00007400ff0477ac */ /* 0x000e620008000a00 */
[----:B------:R-:W2:Y:S06]  /*0040*/  S2R R2, SR_TID.X ;  /* 0x0000000000027919 */ /* 0x000eac0000002100 */
[----:B------:R-:W0:Y:S08]  /*0050*/  LDC R0, c[0x0][0x364] ;  /* 0x0000d900ff007b82 */ /* 0x000e300000000800 */
[----:B------:R-:W2:Y:S01]  /*0060*/  S2UR UR7, SR_CTAID.X ;  /* 0x00000000000779c3 */ /* 0x000ea20000002500 */
[----:B-1----:R-:W-:-:S07]  /*0070*/  UIADD3 UR4, UPT, UPT, UR4, -0x1, URZ ;  /* 0xffffffff04047890 */ /* 0x002fce000fffe0ff */
[----:B------:R-:W2:Y:S01]  /*0080*/  LDC R5, c[0x0][0x360] ;  /* 0x0000d800ff057b82 */ /* 0x000ea20000000800 */
[----:B0-----:R-:W-:Y:S01]  /*0090*/  IMAD R0, R0, UR6, R3 ;  /* 0x0000000600007c24 */ /* 0x001fe2000f8e0203 */
[----:B------:R-:W-:-:S04]  /*00a0*/  UIADD3 UR6, UPT, UPT, UR5, -0x1, URZ ;  /* 0xffffffff05067890 */ /* 0x000fc8000fffe0ff */
[----:B------:R-:W-:Y:S01]  /*00b0*/  ISETP.NE.AND P0, PT, R0, RZ, PT ;  /* 0x000000ff0000720c */ /* 0x000fe20003f05270 */
[----:B--2---:R-:W-:-:S05]  /*00c0*/  IMAD R5, R5, UR7, R2 ;  /* 0x0000000705057c24 */ /* 0x004fca000f8e0202 */
[----:B------:R-:W-:-:S04]  /*00d0*/  ISETP.LT.OR P0, PT, R5, 0x1, !P0 ;  /* 0x000000010500780c */ /* 0x000fc80004701670 */
[----:B------:R-:W-:-:S04]  /*00e0*/  ISETP.GE.OR P0, PT, R5, UR6, P0 ;  /* 0x0000000605007c0c */ /* 0x000fc80008706670 */
[----:B------:R-:W-:-:S13]  /*00f0*/  ISETP.GE.OR P0, PT, R0, UR4, P0 ;  /* 0x0000000400007c0c */ /* 0x000fda0008706670 */
[----:B------:R-:W-:Y:S05]  /*0100*/  @P0 EXIT ;  /* 0x000000000000094d */ /* 0x000fea0003800000 */
[----:B------:R-:W0:Y:S01]  /*0110*/  LDC.64 R6, c[0x0][0x398] ;  /* 0x0000e600ff067b82 */ /* 0x000e220000000a00 */
[----:B------:R-:W-:Y:S01]  /*0120*/  IMAD R8, R0, UR5, RZ ;  /* 0x0000000500087c24 */ /* 0x000fe2000f8e02ff */
[----:B------:R-:W-:Y:S01]  /*0130*/  SHF.L.U32 R3, R5, 0x2, RZ ;  /* 0x0000000205037819 */ /* 0x000fe200000006ff */
[----:B------:R-:W1:Y:S03]  /*0140*/  LDCU.64 UR6, c[0x0][0x358] ;  /* 0x00006b00ff0677ac */ /* 0x000e660008000a00 */
[C---:B------:R-:W-:Y:S02]  /*0150*/  IADD3 R2, PT, PT, R8.reuse, UR5, RZ ;  /* 0x0000000508027c10 */ /* 0x040fe4000fffe0ff */
[-C--:B------:R-:W-:Y:S01]  /*0160*/  LEA R4, R8, R3.reuse, 0x2 ;  /* 0x0000000308047211 */ /* 0x080fe200078e10ff */
[----:B------:R-:W2:Y:S01]  /*0170*/  LDC.64 R22, c[0x0][0x390] ;  /* 0x0000e400ff167b82 */ /* 0x000ea20000000a00 */
[----:B------:R-:W-:-:S02]  /*0180*/  LEA R2, R2, R3, 0x2 ;  /* 0x0000000302027211 */ /* 0x000fc400078e10ff */
[----:B------:R-:W-:Y:S02]  /*0190*/  IADD3 R3, PT, PT, R4, 0x2, RZ ;  /* 0x0000000204037810 */ /* 0x000fe40007ffe0ff */
[----:B------:R-:W-:-:S03]  /*01a0*/  IADD3 R9, PT, PT, R2, 0x3, RZ ;  /* 0x0000000302097810 */ /* 0x000fc60007ffe0ff */
[----:B0-----:R-:W-:-:S04]  /*01b0*/  IMAD.WIDE R2, R3, 0x4, R6 ;  /* 0x0000000403027825 */ /* 0x001fc800078e0206 */
[----:B------:R-:W-:Y:S02]  /*01c0*/  IMAD.WIDE R6, R9, 0x4, R6 ;  /* 0x0000000409067825 */ /* 0x000fe400078e0206 */
[----:B-1----:R-:W3:Y:S04]  /*01d0*/  LDG.E R3, desc[UR6][R2.64] ;  /* 0x0000000602037981 */ /* 0x002ee8000c1e1900 */
[----:B------:R-:W4:Y:S01]  /*01e0*/  LDG.E R4, desc[UR6][R6.64] ;  /* 0x0000000606047981 */ /* 0x000f22000c1e1900 */
[C---:B------:R-:W-:Y:S02]  /*01f0*/  IADD3 R9, PT, PT, R5.reuse, R0, R8 ;  /* 0x0000000005097210 */ /* 0x040fe40007ffe008 */
[----:B------:R-:W-:Y:S02]  /*0200*/  IADD3 R8, PT, PT, R5, R8, RZ ;  /* 0x0000000805087210 */ /* 0x000fe40007ffe0ff */
[----:B------:R-:W-:-:S03]  /*0210*/  LEA R9, R9, 0x3, 0x1 ;  /* 0x0000000309097811 */ /* 0x000fc600078e08ff */
[----:B------:R-:W-:Y:S02]  /*0220*/  IMAD R5, R8, 0x6, RZ ;  /* 0x0000000608057824 */ /* 0x000fe400078e02ff */
[----:B--2---:R-:W-:Y:S01]  /*0230*/  IMAD.WIDE R22, R9, 0x4, R22 ;  /* 0x0000000409167825 */ /* 0x004fe200078e0216 */
[----:B---3--:R-:W-:Y:S02]  /*0240*/  FSETP.NEU.AND P0, PT, R3, RZ, PT ;  /* 0x000000ff0300720b */ /* 0x008fe40003f0d000 */
[----:B----4-:R-:W-:-:S13]  /*0250*/  FSETP.EQ.AND P1, PT, R4, RZ, PT ;  /* 0x000000ff0400720b */ /* 0x010fda0003f22000 */
[----:B------:R-:W-:Y:S05]  /*0260*/  @!P0 BRA P1, `(.L_x_0) ;  /* 0x0000001800dc8947 */ /* 0x000fea0000800000 */
[----:B------:R-:W0:Y:S01]  /*0270*/  LDC.64 R18, c[0x0][0x388] ;  /* 0x0000e200ff127b82 */ /* 0x000e220000000a00 */
[----:B------:R-:W-:Y:S01]  /*0280*/  HFMA2 R7, -RZ, RZ, 0, 7.152557373046875e-07 ;  /* 0x0000000cff077431 */ /* 0x000fe200000001ff */
[----:B------:R-:W2:Y:S04]  /*0290*/  LDG.E R22, desc[UR6][R22.64] ;  /* 0x0000000616167981 */ /* 0x000ea8000c1e1900 */
[----:B------:R-:W-:-:S04]  /*02a0*/  IMAD R7, R8, R7, 0xc ;  /* 0x0000000c08077424 */ /* 0x000fc800078e0207 */
[----:B0-----:R-:W-:-:S05]  /*02b0*/  IMAD.WIDE R18, R7, 0x4, R18 ;  /* 0x0000000407127825 */ /* 0x001fca00078e0212 */
[----:B------:R-:W2:Y:S04]  /*02c0*/  LDG.E R6, desc[UR6][R18.64+-0x18] ;  /* 0xffffe80612067981 */ /* 0x000ea8000c1e1900 */
[----:B------:R0:W5:Y:S04]  /*02d0*/  LDG.E R7, desc[UR6][R18.64+0x24] ;  /* 0x0000240612077981 */ /* 0x000168000c1e1900 */
[----:B------:R0:W5:Y:S04]  /*02e0*/  LDG.E R8, desc[UR6][R18.64+0x28] ;  /* 0x0000280612087981 */ /* 0x000168000c1e1900 */
[----:B------:R0:W5:Y:S04]  /*02f0*/  LDG.E R9, desc[UR6][R18.64+0x2c] ;  /* 0x00002c0612097981 */ /* 0x000168000c1e1900 */
[----:B------:R0:W5:Y:S04]  /*0300*/  LDG.E R11, desc[UR6][R18.64+-0x14] ;  /* 0xffffec06120b7981 */ /* 0x000168000c1e1900 */
[----:B------:R0:W5:Y:S01]  /*0310*/  LDG.E R10, desc[UR6][R18.64+-0x10] ;  /* 0xfffff006120a7981 */ /* 0x000162000c1e1900 */
[----:B------:R-:W-:Y:S01]  /*0320*/  BSSY.RECONVERGENT B0, `(.L_x_1) ;  /* 0x00000b1000007945 */ /* 0x000fe20003800200 */
[----:B------:R-:W-:Y:S01]  /*0330*/  HFMA2 R14, -RZ, RZ, 0, 0 ;  /* 0x00000000ff0e7431 */ /* 0x000fe200000001ff */
[----:B------:R-:W-:-:S02]  /*0340*/  MOV R12, RZ ;  /* 0x000000ff000c7202 */ /* 0x000fc40000000f00 */
[----:B------:R-:W-:Y:S01]  /*0350*/  MOV R16, RZ ;  /* 0x000000ff00107202 */ /* 0x000fe20000000f00 */
[----:B--2---:R-:W-:-:S05]  /*0360*/  FADD R13, -R22, R6 ;  /* 0x00000006160d7221 */ /* 0x004fca0000000100 */
[----:B------:R-:W-:-:S13]  /*0370*/  FSETP.GTU.AND P0, PT, R13, RZ, PT ;  /* 0x000000ff0d00720b */ /* 0x000fda0003f0c000 */
[----:B0-----:R-:W-:Y:S05]  /*0380*/  @!P0 BRA `(.L_x_2) ;  /* 0x0000000800a88947 */ /* 0x001fea0003800000 */
[----:B------:R-:W0:Y:S01]  /*0390*/  MUFU.RCP R0, R13 ;  /* 0x0000000d00007308 */ /* 0x000e220000001000 */
[----:B-----5:R-:W-:Y:S01]  /*03a0*/  FSETP.NEU.AND P0, PT, R11, 1, PT ;  /* 0x3f8000000b00780b */ /* 0x020fe20003f0d000 */
[----:B------:R-:W-:Y:S01]  /*03b0*/  BSSY.RECONVERGENT B1, `(.L_x_3) ;  /* 0x0000048000017945 */ /* 0x000fe20003800200 */
[C---:B------:R-:W-:Y:S02]  /*03c0*/  FSETP.NEU.AND P1, PT, R13.reuse, 1, PT ;  /* 0x3f8000000d00780b */ /* 0x040fe40003f2d000 */
[----:B------:R-:W-:Y:S02]  /*03d0*/  MOV R14, 0x3f800000 ;  /* 0x3f800000000e7802 */ /* 0x000fe40000000f00 */
[----:B------:R-:W-:Y:S01]  /*03e0*/  MOV R25, 0x3f800000 ;  /* 0x3f80000000197802 */ /* 0x000fe20000000f00 */
[----:B0-----:R-:W-:-:S04]  /*03f0*/  FFMA R15, -R13, R0, 1 ;  /* 0x3f8000000d0f7423 */ /* 0x001fc80000000100 */
[----:B------:R-:W-:Y:S02]  /*0400*/  FFMA R0, R0, R15, R0 ;  /* 0x0000000f00007223 */ /* 0x000fe40000000000 */
[----:B------:R-:W-:Y:S05]  /*0410*/  @!P0 BRA `(.L_x_4) ;  /* 0x0000000400048947 */ /* 0x000fea0003800000 */
[----:B------:R-:W-:-:S13]  /*0420*/  FSETP.NAN.AND P0, PT, |R11|, |R11|, PT ;  /* 0x4000000b0b00720b */ /* 0x000fda0003f08200 */
[----:B------:R-:W-:Y:S01]  /*0430*/  @P0 FADD R25, R11, 2 ;  /* 0x400000000b190421 */ /* 0x000fe20000000000 */
[----:B------:R-:W-:Y:S06]  /*0440*/  @P0 BRA `(.L_x_4) ;  /* 0x0000000000f80947 */ /* 0x000fec0003800000 */
[C---:B------:R-:W-:Y:S01]  /*0450*/  FMUL R2, |R11|.reuse, 16777216 ;  /* 0x4b8000000b027820 */ /* 0x040fe20000400200 */
[----:B------:R-:W-:Y:S01]  /*0460*/  FSETP.GEU.AND P0, PT, |R11|, 1.175494350822287508e-38, PT ;  /* 0x008000000b00780b */ /* 0x000fe20003f0e200 */
[----:B------:R-:W-:-:S03]  /*0470*/  HFMA2 R21, -RZ, RZ, 0.771484375, 0.21533203125 ;  /* 0x3a2c32e4ff157431 */ /* 0x000fc600000001ff */
[----:B------:R-:W-:-:S04]  /*0480*/  FSEL R2, R2, |R11|, !P0 ;  /* 0x4000000b02027208 */ /* 0x000fc80004000000 */
[----:B------:R-:W-:-:S04]  /*0490*/  IADD3 R12, PT, PT, R2, -0x3f3504f3, RZ ;  /* 0xc0cafb0d020c7810 */ /* 0x000fc80007ffe0ff */
[----:B------:R-:W-:Y:S02]  /*04a0*/  LOP3.LUT R17, R12, 0xff800000, RZ, 0xc0, !PT ;  /* 0xff8000000c117812 */ /* 0x000fe400078ec0ff */
[----:B------:R-:W-:Y:S02]  /*04b0*/  FSEL R12, RZ, -24, P0 ;  /* 0xc1c00000ff0c7808 */ /* 0x000fe40000000000 */
[-C--:B------:R-:W-:Y:S02]  /*04c0*/  IADD3 R2, PT, PT, R2, -R17.reuse, RZ ;  /* 0x8000001102027210 */ /* 0x080fe40007ffe0ff */
[----:B------:R-:W-:Y:S02]  /*04d0*/  I2FP.F32.S32 R17, R17 ;  /* 0x0000001100117245 */ /* 0x000fe40000201400 */
[----:B------:R-:W-:Y:S01]  /*04e0*/  FSETP.NEU.AND P0, PT, |R11|, +INF , PT ;  /* 0x7f8000000b00780b */ /* 0x000fe20003f0d200 */
[C---:B------:R-:W-:Y:S01]  /*04f0*/  FADD R15, R2.reuse, 1 ;  /* 0x3f800000020f7421 */ /* 0x040fe20000000000 */
[----:B------:R-:W-:Y:S01]  /*0500*/  FADD R19, R2, -1 ;  /* 0xbf80000002137421 */ /* 0x000fe20000000000 */
[----:B------:R-:W-:Y:S01]  /*0510*/  FFMA R17, R17, 1.1920928955078125e-07, R12 ;  /* 0x3400000011117823 */ /* 0x000fe2000000000c */
[----:B------:R-:W-:-:S02]  /*0520*/  FSETP.NEU.AND P0, PT, R11, RZ, P0 ;  /* 0x000000ff0b00720b */ /* 0x000fc4000070d000 */
[----:B------:R-:W-:Y:S01]  /*0530*/  FADD R2, R19, R19 ;  /* 0x0000001313027221 */ /* 0x000fe20000000000 */
[----:B------:R-:W0:Y:S03]  /*0540*/  MUFU.RCP R15, R15 ;  /* 0x0000000f000f7308 */ /* 0x000e260000001000 */
[----:B0-----:R-:W-:-:S04]  /*0550*/  FMUL R2, R15, R2 ;  /* 0x000000020f027220 */ /* 0x001fc80000400000 */
[----:B------:R-:W-:Y:S01]  /*0560*/  FADD R18, R19, -R2 ;  /* 0x8000000213127221 */ /* 0x000fe20000000000 */
[CC--:B------:R-:W-:Y:S01]  /*0570*/  FMUL R16, R2.reuse, R2.reuse ;  /* 0x0000000202107220 */ /* 0x0c0fe20000400000 */
[----:B------:R-:W-:Y:S02]  /*0580*/  FFMA R12, R2, 1.4426950216293334961, R17 ;  /* 0x3fb8aa3b020c7823 */ /* 0x000fe40000000011 */
[----:B------:R-:W-:Y:S01]  /*0590*/  FADD R18, R18, R18 ;  /* 0x0000001212127221 */ /* 0x000fe20000000000 */
[C---:B------:R-:W-:Y:S01]  /*05a0*/  FFMA R21, R16.reuse, R21, 0.0032181653659790754318 ;  /* 0x3b52e7db10157423 */ /* 0x040fe20000000015 */
[----:B------:R-:W-:Y:S02]  /*05b0*/  FADD R17, R17, -R12 ;  /* 0x8000000c11117221 */ /* 0x000fe40000000000 */
[----:B------:R-:W-:Y:S01]  /*05c0*/  FFMA R18, R19, -R2, R18 ;  /* 0x8000000213127223 */ /* 0x000fe20000000012 */
[----:B------:R-:W-:Y:S01]  /*05d0*/  FFMA R21, R16, R21, 0.018033718690276145935 ;  /* 0x3c93bb7310157423 */ /* 0x000fe20000000015 */
[----:B------:R-:W-:Y:S01]  /*05e0*/  FFMA R17, R2, 1.4426950216293334961, R17 ;  /* 0x3fb8aa3b02117823 */ /* 0x000fe20000000011 */
[----:B------:R-:W-:Y:S01]  /*05f0*/  MOV R19, 0x391fcb8e ;  /* 0x391fcb8e00137802 */ /* 0x000fe20000000f00 */
[----:B------:R-:W-:Y:S01]  /*0600*/  FMUL R18, R15, R18 ;  /* 0x000000120f127220 */ /* 0x000fe20000400000 */
[----:B------:R-:W-:-:S03]  /*0610*/  FFMA R21, R16, R21, 0.12022458761930465698 ;  /* 0x3df6384f10157423 */ /* 0x000fc60000000015 */
[----:B------:R-:W-:Y:S01]  /*0620*/  FFMA R17, R18, 1.4426950216293334961, R17 ;  /* 0x3fb8aa3b12117823 */ /* 0x000fe20000000011 */
[----:B------:R-:W-:-:S03]  /*0630*/  FMUL R21, R16, R21 ;  /* 0x0000001510157220 */ /* 0x000fc60000400000 */
[----:B------:R-:W-:Y:S01]  /*0640*/  FFMA R17, R2, 1.9251366722983220825e-08, R17 ;  /* 0x32a55e3402117823 */ /* 0x000fe20000000011 */
[----:B------:R-:W-:-:S04]  /*0650*/  FMUL R15, R21, 3 ;  /* 0x40400000150f7820 */ /* 0x000fc80000400000 */
[----:B------:R-:W-:-:S04]  /*0660*/  FFMA R18, R18, R15, R17 ;  /* 0x0000000f12127223 */ /* 0x000fc80000000011 */
[----:B------:R-:W-:-:S04]  /*0670*/  FFMA R21, R2, R21, R18 ;  /* 0x0000001502157223 */ /* 0x000fc80000000012 */
[----:B------:R-:W-:-:S04]  /*0680*/  FADD R15, R12, R21 ;  /* 0x000000150c0f7221 */ /* 0x000fc80000000000 */
[----:B------:R-:W-:Y:S01]  /*0690*/  FMUL R2, R15, 2 ;  /* 0x400000000f027820 */ /* 0x000fe20000400000 */
[----:B------:R-:W-:-:S03]  /*06a0*/  FADD R12, -R12, R15 ;  /* 0x0000000f0c0c7221 */ /* 0x000fc60000000100 */
[----:B------:R-:W0:Y:S01]  /*06b0*/  FRND R17, R2 ;  /* 0x0000000200117307 */ /* 0x000e220000201000 */
[----:B------:R-:W-:Y:S01]  /*06c0*/  FADD R12, R21, -R12 ;  /* 0x8000000c150c7221 */ /* 0x000fe20000000000 */
[----:B------:R-:W-:Y:S01]  /*06d0*/  FFMA R15, R15, 2, -R2 ;  /* 0x400000000f0f7823 */ /* 0x000fe20000000802 */
[----:B------:R-:W-:-:S03]  /*06e0*/  FSETP.GT.AND P3, PT, |R2|, 152, PT ;  /* 0x431800000200780b */ /* 0x000fc60003f64200 */
[----:B------:R-:W-:Y:S02]  /*06f0*/  FFMA R15, R12, 2, R15 ;  /* 0x400000000c0f7823 */ /* 0x000fe4000000000f */
[----:B------:R1:W2:Y:S01]  /*0700*/  F2I.NTZ R16, R2 ;  /* 0x0000000200107305 */ /* 0x0002a20000203100 */
[----:B0-----:R-:W-:Y:S01]  /*0710*/  FADD R12, R2, -R17 ;  /* 0x80000011020c7221 */ /* 0x001fe20000000000 */
[----:B------:R-:W-:-:S03]  /*0720*/  FSETP.GT.AND P2, PT, R17, RZ, PT ;  /* 0x000000ff1100720b */ /* 0x000fc60003f44000 */
[----:B------:R-:W-:-:S04]  /*0730*/  FADD R12, R12, R15 ;  /* 0x0000000f0c0c7221 */ /* 0x000fc80000000000 */
[----:B------:R-:W-:-:S04]  /*0740*/  FFMA R15, R12, R19, 0.0013391353422775864601 ;  /* 0x3aaf85ed0c0f7423 */ /* 0x000fc80000000013 */
[----:B------:R-:W-:-:S04]  /*0750*/  FFMA R15, R12, R15, 0.0096188392490148544312 ;  /* 0x3c1d98560c0f7423 */ /* 0x000fc8000000000f */
[----:B------:R-:W-:-:S04]  /*0760*/  FFMA R15, R12, R15, 0.055503588169813156128 ;  /* 0x3d6357bb0c0f7423 */ /* 0x000fc8000000000f */
[----:B------:R-:W-:Y:S01]  /*0770*/  FFMA R17, R12, R15, 0.24022644758224487305 ;  /* 0x3e75fdec0c117423 */ /* 0x000fe2000000000f */
[----:B------:R-:W-:Y:S02]  /*0780*/  SEL R15, RZ, 0x83000000, P2 ;  /* 0x83000000ff0f7807 */ /* 0x000fe40001000000 */
[----:B------:R-:W-:Y:S01]  /*0790*/  FSETP.GEU.AND P2, PT, R2, RZ, PT ;  /* 0x000000ff0200720b */ /* 0x000fe20003f4e000 */
[----:B------:R-:W-:Y:S01]  /*07a0*/  FFMA R19, R12, R17, 0.69314718246459960938 ;  /* 0x3f3172180c137423 */ /* 0x000fe20000000011 */
[----:B------:R-:W-:Y:S01]  /*07b0*/  IADD3 R17, PT, PT, R15, 0x7f000000, RZ ;  /* 0x7f0000000f117810 */ /* 0x000fe20007ffe0ff */
[----:B-1----:R-:W-:Y:S01]  /*07c0*/  @!P0 FADD R2, R11, R11 ;  /* 0x0000000b0b028221 */ /* 0x002fe20000000000 */
[----:B--2---:R-:W-:Y:S01]  /*07d0*/  LEA R16, R16, -R15, 0x17 ;  /* 0x8000000f10107211 */ /* 0x004fe200078eb8ff */
[----:B------:R-:W-:Y:S01]  /*07e0*/  FFMA R12, R12, R19, 1 ;  /* 0x3f8000000c0c7423 */ /* 0x000fe20000000013 */
[----:B------:R-:W-:-:S03]  /*07f0*/  FSEL R25, RZ, +INF , !P2 ;  /* 0x7f800000ff197808 */ /* 0x000fc60005000000 */
[----:B------:R-:W-:-:S04]  /*0800*/  FMUL R17, R17, R12 ;  /* 0x0000000c11117220 */ /* 0x000fc80000400000 */
[----:B------:R-:W-:Y:S01]  /*0810*/  @!P3 FMUL R25, R16, R17 ;  /* 0x000000111019b220 */ /* 0x000fe20000400000 */
[----:B------:R-:W-:-:S07]  /*0820*/  @!P0 LOP3.LUT R25, R2, 0x7fffffff, RZ, 0xc0, !PT ;  /* 0x7fffffff02198812 */ /* 0x000fce00078ec0ff */
.L_x_4:
[----:B------:R-:W-:Y:S05]  /*0830*/  BSYNC.RECONVERGENT B1 ;  /* 0x0000000000017941 */ /* 0x000fea0003800200 */
.L_x_3:
[----:B------:R-:W-:Y:S04]  /*0840*/  BSSY.RECONVERGENT B1, `(.L_x_5) ;  /* 0x0000042000017945 */ /* 0x000fe80003800200 */
[----:B------:R-:W-:Y:S05]  /*0850*/  @!P1 BRA `(.L_x_6) ;  /* 0x0000000400009947 */ /* 0x000fea0003800000 */
[----:B------:R-:W-:-:S13]  /*0860*/  FSETP.NAN.AND P0, PT, |R13|, |R13|, PT ;  /* 0x4000000d0d00720b */ /* 0x000fda0003f08200 */
[----:B------:R-:W-:Y:S01]  /*0870*/  @P0 FADD R14, R13, 2 ;  /* 0x400000000d0e0421 */ /* 0x000fe20000000000 */
[----:B------:R-:W-:Y:S06]  /*0880*/  @P0 BRA `(.L_x_6) ;  /* 0x0000000000f40947 */ /* 0x000fec0003800000 */
[C---:B------:R-:W-:Y:S01]  /*0890*/  FMUL R2, |R13|.reuse, 16777216 ;  /* 0x4b8000000d027820 */ /* 0x040fe20000400200 */
[C---:B------:R-:W-:Y:S01]  /*08a0*/  FSETP.GEU.AND P0, PT, |R13|.reuse, 1.175494350822287508e-38, PT ;  /* 0x008000000d00780b */ /* 0x040fe20003f0e200 */
[----:B------:R-:W-:Y:S01]  /*08b0*/  HFMA2 R18, -RZ, RZ, 0.771484375, 0.21533203125 ;  /* 0x3a2c32e4ff127431 */ /* 0x000fe200000001ff */
[----:B------:R-:W-:Y:S02]  /*08c0*/  FSETP.NEU.AND P2, PT, |R13|, +INF , PT ;  /* 0x7f8000000d00780b */ /* 0x000fe40003f4d200 */
[----:B------:R-:W-:-:S04]  /*08d0*/  FSEL R2, R2, |R13|, !P0 ;  /* 0x4000000d02027208 */ /* 0x000fc80004000000 */
[----:B------:R-:W-:-:S04]  /*08e0*/  IADD3 R12, PT, PT, R2, -0x3f3504f3, RZ ;  /* 0xc0cafb0d020c7810 */ /* 0x000fc80007ffe0ff */
[----:B------:R-:W-:Y:S02]  /*08f0*/  LOP3.LUT R15, R12, 0xff800000, RZ, 0xc0, !PT ;  /* 0xff8000000c0f7812 */ /* 0x000fe400078ec0ff */
[----:B------:R-:W-:Y:S02]  /*0900*/  FSEL R12, RZ, -24, P0 ;  /* 0xc1c00000ff0c7808 */ /* 0x000fe40000000000 */
[-C--:B------:R-:W-:Y:S02]  /*0910*/  IADD3 R2, PT, PT, R2, -R15.reuse, RZ ;  /* 0x8000000f02027210 */ /* 0x080fe40007ffe0ff */
[----:B------:R-:W-:-:S03]  /*0920*/  I2FP.F32.S32 R15, R15 ;  /* 0x0000000f000f7245 */ /* 0x000fc60000201400 */
[C---:B------:R-:W-:Y:S01]  /*0930*/  FADD R14, R2.reuse, 1 ;  /* 0x3f800000020e7421 */ /* 0x040fe20000000000 */
[----:B------:R-:W-:-:S04]  /*0940*/  FADD R19, R2, -1 ;  /* 0xbf80000002137421 */ /* 0x000fc80000000000 */
[----:B------:R-:W-:Y:S01]  /*0950*/  FADD R17, R19, R19 ;  /* 0x0000001313117221 */ /* 0x000fe20000000000 */
[----:B------:R-:W0:Y:S03]  /*0960*/  MUFU.RCP R14, R14 ;  /* 0x0000000e000e7308 */ /* 0x000e260000001000 */
[----:B0-----:R-:W-:Y:S01]  /*0970*/  FMUL R2, R14, R17 ;  /* 0x000000110e027220 */ /* 0x001fe20000400000 */
[----:B------:R-:W-:-:S03]  /*0980*/  FFMA R17, R15, 1.1920928955078125e-07, R12 ;  /* 0x340000000f117823 */ /* 0x000fc6000000000c */
[----:B------:R-:W-:Y:S01]  /*0990*/  FADD R16, R19, -R2 ;  /* 0x8000000213107221 */ /* 0x000fe20000000000 */
[C---:B------:R-:W-:Y:S01]  /*09a0*/  FMUL R15, R2.reuse, R2 ;  /* 0x00000002020f7220 */ /* 0x040fe20000400000 */
[----:B------:R-:W-:Y:S02]  /*09b0*/  FFMA R12, R2, 1.4426950216293334961, R17 ;  /* 0x3fb8aa3b020c7823 */ /* 0x000fe40000000011 */
[----:B------:R-:W-:Y:S01]  /*09c0*/  FADD R16, R16, R16 ;  /* 0x0000001010107221 */ /* 0x000fe20000000000 */
[----:B------:R-:W-:Y:S01]  /*09d0*/  FFMA R18, R15, R18, 0.0032181653659790754318 ;  /* 0x3b52e7db0f127423 */ /* 0x000fe20000000012 */
[----:B------:R-:W-:Y:S02]  /*09e0*/  FADD R17, R17, -R12 ;  /* 0x8000000c11117221 */ /* 0x000fe40000000000 */
[----:B------:R-:W-:Y:S01]  /*09f0*/  FFMA R19, R19, -R2, R16 ;  /* 0x8000000213137223 */ /* 0x000fe20000000010 */
[----:B------:R-:W-:Y:S01]  /*0a00*/  FFMA R18, R15, R18, 0.018033718690276145935 ;  /* 0x3c93bb730f127423 */ /* 0x000fe20000000012 */
[----:B------:R-:W-:-:S02]  /*0a10*/  FFMA R16, R2, 1.4426950216293334961, R17 ;  /* 0x3fb8aa3b02107823 */ /* 0x000fc40000000011 */
        /* <DEDUP_REMOVED lines=14> */
[----:B------:R-:W-:Y:S02]  /*0b00*/  MOV R15, 0x391fcb8e ;  /* 0x391fcb8e000f7802 */ /* 0x000fe40000000f00 */
[----:B------:R-:W-:Y:S01]  /*0b10*/  FSETP.GT.AND P1, PT, |R2|, 152, PT ;  /* 0x431800000200780b */ /* 0x000fe20003f24200 */
[----:B------:R-:W-:Y:S01]  /*0b20*/  FFMA R17, R12, 2, R17 ;  /* 0x400000000c117823 */ /* 0x000fe20000000011 */
[----:B0-----:R-:W-:Y:S01]  /*0b30*/  FADD R12, R2, -R19 ;  /* 0x80000013020c7221 */ /* 0x001fe20000000000 */
[----:B------:R-:W-:-:S03]  /*0b40*/  FSETP.GT.AND P0, PT, R19, RZ, PT ;  /* 0x000000ff1300720b */ /* 0x000fc60003f04000 */
[----:B------:R-:W-:Y:S01]  /*0b50*/  FADD R12, R12, R17 ;  /* 0x000000110c0c7221 */ /* 0x000fe20000000000 */
[----:B------:R-:W-:Y:S02]  /*0b60*/  SEL R14, RZ, 0x83000000, P0 ;  /* 0x83000000ff0e7807 */ /* 0x000fe40000000000 */
[----:B------:R-:W-:Y:S01]  /*0b70*/  FSETP.GEU.AND P0, PT, R2, RZ, PT ;  /* 0x000000ff0200720b */ /* 0x000fe20003f0e000 */
[----:B------:R-:W-:Y:S01]  /*0b80*/  FFMA R15, R12, R15, 0.0013391353422775864601 ;  /* 0x3aaf85ed0c0f7423 */ /* 0x000fe2000000000f */
[----:B------:R-:W-:-:S03]  /*0b90*/  IADD3 R16, PT, PT, R14, 0x7f000000, RZ ;  /* 0x7f0000000e107810 */ /* 0x000fc60007ffe0ff */
[C---:B------:R-:W-:Y:S02]  /*0ba0*/  FFMA R17, R12.reuse, R15, 0.0096188392490148544312 ;  /* 0x3c1d98560c117423 */ /* 0x040fe4000000000f */
[----:B------:R0:W1:Y:S02]  /*0bb0*/  F2I.NTZ R15, R2 ;  /* 0x00000002000f7305 */ /* 0x0000640000203100 */
[----:B------:R-:W-:-:S04]  /*0bc0*/  FFMA R17, R12, R17, 0.055503588169813156128 ;  /* 0x3d6357bb0c117423 */ /* 0x000fc80000000011 */
[----:B------:R-:W-:Y:S01]  /*0bd0*/  FFMA R17, R12, R17, 0.24022644758224487305 ;  /* 0x3e75fdec0c117423 */ /* 0x000fe20000000011 */
[----:B0-----:R-:W-:-:S03]  /*0be0*/  @!P2 FADD R2, R13, R13 ;  /* 0x0000000d0d02a221 */ /* 0x001fc60000000000 */
[----:B------:R-:W-:-:S04]  /*0bf0*/  FFMA R17, R12, R17, 0.69314718246459960938 ;  /* 0x3f3172180c117423 */ /* 0x000fc80000000011 */
[----:B------:R-:W-:Y:S01]  /*0c00*/  FFMA R17, R12, R17, 1 ;  /* 0x3f8000000c117423 */ /* 0x000fe20000000011 */
[----:B-1----:R-:W-:Y:S02]  /*0c10*/  LEA R15, R15, -R14, 0x17 ;  /* 0x8000000e0f0f7211 */ /* 0x002fe400078eb8ff */
[----:B------:R-:W-:Y:S01]  /*0c20*/  FSEL R14, RZ, +INF , !P0 ;  /* 0x7f800000ff0e7808 */ /* 0x000fe20004000000 */
[----:B------:R-:W-:-:S04]  /*0c30*/  FMUL R16, R16, R17 ;  /* 0x0000001110107220 */ /* 0x000fc80000400000 */
[----:B------:R-:W-:Y:S01]  /*0c40*/  @!P1 FMUL R14, R15, R16 ;  /* 0x000000100f0e9220 */ /* 0x000fe20000400000 */
[----:B------:R-:W-:-:S07]  /*0c50*/  @!P2 LOP3.LUT R14, R2, 0x7fffffff, RZ, 0xc0, !PT ;  /* 0x7fffffff020ea812 */ /* 0x000fce00078ec0ff */
.L_x_6:
[----:B------:R-:W-:Y:S05]  /*0c60*/  BSYNC.RECONVERGENT B1 ;  /* 0x0000000000017941 */ /* 0x000fea0003800200 */
.L_x_5:
[----:B------:R-:W0:Y:S01]  /*0c70*/  FCHK P0, R25, R13 ;  /* 0x0000000d19007302 */ /* 0x000e220000000000 */
[----:B------:R-:W-:Y:S01]  /*0c80*/  FFMA R2, R0, R25, RZ ;  /* 0x0000001900027223 */ /* 0x000fe200000000ff */
[----:B------:R-:W-:Y:S03]  /*0c90*/  BSSY.RECONVERGENT B1, `(.L_x_7) ;  /* 0x0000008000017945 */ /* 0x000fe60003800200 */
[----:B------:R-:W-:-:S04]  /*0ca0*/  FFMA R15, -R13, R2, R25 ;  /* 0x000000020d0f7223 */ /* 0x000fc80000000119 */
[----:B------:R-:W-:Y:S01]  /*0cb0*/  FFMA R15, R0, R15, R2 ;  /* 0x0000000f000f7223 */ /* 0x000fe20000000002 */
[----:B0-----:R-:W-:Y:S06]  /*0cc0*/  @!P0 BRA `(.L_x_8) ;  /* 0x0000000000108947 */ /* 0x001fec0003800000 */
[----:B------:R-:W-:Y:S02]  /*0cd0*/  MOV R23, R13 ;  /* 0x0000000d00177202 */ /* 0x000fe40000000f00 */
[----:B------:R-:W-:-:S07]  /*0ce0*/  MOV R2, 0xd00 ;  /* 0x00000d0000027802 */ /* 0x000fce0000000f00 */
[----:B------:R-:W-:Y:S05]  /*0cf0*/  CALL.REL.NOINC `($__internal_0_$__cuda_sm3x_div_rn_noftz_f32_slowpath) ;  /* 0x0000001000507944 */ /* 0x000fea0003c00000 */
[----:B------:R-:W-:-:S07]  /*0d00*/  MOV R15, R0 ;  /* 0x00000000000f7202 */ /* 0x000fce0000000f00 */
.L_x_8:
[----:B------:R-:W-:Y:S05]  /*0d10*/  BSYNC.RECONVERGENT B1 ;  /* 0x0000000000017941 */ /* 0x000fea0003800200 */
.L_x_7:
[----:B------:R-:W0:Y:S01]  /*0d20*/  MUFU.RCP R0, R13 ;  /* 0x0000000d00007308 */ /* 0x000e220000001000 */
[----:B------:R-:W-:Y:S01]  /*0d30*/  FMUL R25, R11, R10 ;  /* 0x0000000a0b197220 */ /* 0x000fe20000400000 */
[----:B------:R-:W-:Y:S01]  /*0d40*/  BSSY.RECONVERGENT B1, `(.L_x_9) ;  /* 0x000000d000017945 */ /* 0x000fe20003800200 */
[----:B------:R-:W-:-:S05]  /*0d50*/  FFMA R14, R14, 4.9050002098083496094, R15 ;  /* 0x409cf5c30e0e7823 */ /* 0x000fca000000000f */
[----:B------:R-:W1:Y:S01]  /*0d60*/  FCHK P0, R25, R13 ;  /* 0x0000000d19007302 */ /* 0x000e620000000000 */
[----:B0-----:R-:W-:-:S04]  /*0d70*/  FFMA R17, -R13, R0, 1 ;  /* 0x3f8000000d117423 */ /* 0x001fc80000000100 */
[----:B------:R-:W-:-:S04]  /*0d80*/  FFMA R0, R0, R17, R0 ;  /* 0x0000001100007223 */ /* 0x000fc80000000000 */
[----:B------:R-:W-:-:S04]  /*0d90*/  FFMA R2, R0, R25, RZ ;  /* 0x0000001900027223 */ /* 0x000fc800000000ff */
[----:B------:R-:W-:-:S04]  /*0da0*/  FFMA R17, -R13, R2, R25 ;  /* 0x000000020d117223 */ /* 0x000fc80000000119 */
[----:B------:R-:W-:Y:S01]  /*0db0*/  FFMA R12, R0, R17, R2 ;  /* 0x00000011000c7223 */ /* 0x000fe20000000002 */
[----:B-1----:R-:W-:Y:S06]  /*0dc0*/  @!P0 BRA `(.L_x_10) ;  /* 0x0000000000108947 */ /* 0x002fec0003800000 */
[----:B------:R-:W-:Y:S02]  /*0dd0*/  MOV R23, R13 ;  /* 0x0000000d00177202 */ /* 0x000fe40000000f00 */
[----:B------:R-:W-:-:S07]  /*0de0*/  MOV R2, 0xe00 ;  /* 0x00000e0000027802 */ /* 0x000fce0000000f00 */
[----:B------:R-:W-:Y:S05]  /*0df0*/  CALL.REL.NOINC `($__internal_0_$__cuda_sm3x_div_rn_noftz_f32_slowpath) ;  /* 0x0000001000107944 */ /* 0x000fea0003c00000 */
[----:B------:R-:W-:-:S07]  /*0e00*/  MOV R12, R0 ;  /* 0x00000000000c7202 */ /* 0x000fce0000000f00 */
.L_x_10:
[----:B------:R-:W-:Y:S05]  /*0e10*/  BSYNC.RECONVERGENT B1 ;  /* 0x0000000000017941 */ /* 0x000fea0003800200 */
.L_x_9:
[----:B------:R-:W-:-:S07]  /*0e20*/  MOV R16, R11 ;  /* 0x0000000b00107202 */ /* 0x000fce0000000f00 */
.L_x_2:
[----:B------:R-:W-:Y:S05]  /*0e30*/  BSYNC.RECONVERGENT B0 ;  /* 0x0000000000007941 */ /* 0x000fea0003800200 */
.L_x_1:
[----:B-----5:R-:W-:Y:S01]  /*0e40*/  FADD R22, -R22, R7 ;  /* 0x0000000716167221 */ /* 0x020fe20000000100 */
[----:B------:R-:W-:Y:S01]  /*0e50*/  BSSY.RECONVERGENT B0, `(.L_x_11) ;  /* 0x00000b0000007945 */ /* 0x000fe20003800200 */
[----:B------:R-:W-:Y:S01]  /*0e60*/  HFMA2 R13, -RZ, RZ, 0, 0 ;  /* 0x00000000ff0d7431 */ /* 0x000fe200000001ff */
[----:B------:R-:W-:Y:S01]  /*0e70*/  MOV R15, RZ ;  /* 0x000000ff000f7202 */ /* 0x000fe20000000f00 */
[----:B------:R-:W-:Y:S01]  /*0e80*/  HFMA2 R17, -RZ, RZ, 0, 0 ;  /* 0x00000000ff117431 */ /* 0x000fe200000001ff */
[----:B------:R-:W-:-:S13]  /*0e90*/  FSETP.GTU.AND P0, PT, R22, RZ, PT ;  /* 0x000000ff1600720b */ /* 0x000fda0003f0c000 */
[----:B------:R-:W-:Y:S05]  /*0ea0*/  @!P0 BRA `(.L_x_12) ;  /* 0x0000000800a88947 */ /* 0x000fea0003800000 */
[----:B------:R-:W0:Y:S01]  /*0eb0*/  MUFU.RCP R13, R22 ;  /* 0x00000016000d7308 */ /* 0x000e220000001000 */
[----:B------:R-:W-:Y:S01]  /*0ec0*/  FSETP.NEU.AND P0, PT, R8, 1, PT ;  /* 0x3f8000000800780b */ /* 0x000fe20003f0d000 */
        /* <DEDUP_REMOVED lines=11> */
[----:B------:R-:W-:Y:S02]  /*0f80*/  FSETP.GEU.AND P0, PT, |R8|, 1.175494350822287508e-38, PT ;  /* 0x008000000800780b */ /* 0x000fe40003f0e200 */
[----:B------:R-:W-:Y:S02]  /*0f90*/  MOV R21, 0x3a2c32e4 ;  /* 0x3a2c32e400157802 */ /* 0x000fe40000000f00 */
[----:B------:R-:W-:-:S04]  /*0fa0*/  FSEL R13, R13, |R8|, !P0 ;  /* 0x400000080d0d7208 */ /* 0x000fc80004000000 */
[----:B------:R-:W-:-:S04]  /*0fb0*/  IADD3 R2, PT, PT, R13, -0x3f3504f3, RZ ;  /* 0xc0cafb0d0d027810 */ /* 0x000fc80007ffe0ff */
[----:B------:R-:W-:-:S04]  /*0fc0*/  LOP3.LUT R18, R2, 0xff800000, RZ, 0xc0, !PT ;  /* 0xff80000002127812 */ /* 0x000fc800078ec0ff */
[-C--:B------:R-:W-:Y:S02]  /*0fd0*/  IADD3 R13, PT, PT, R13, -R18.reuse, RZ ;  /* 0x800000120d0d7210 */ /* 0x080fe40007ffe0ff */
[----:B------:R-:W-:-:S03]  /*0fe0*/  I2FP.F32.S32 R18, R18 ;  /* 0x0000001200127245 */ /* 0x000fc60000201400 */
[C---:B------:R-:W-:Y:S01]  /*0ff0*/  FADD R2, R13.reuse, 1 ;  /* 0x3f8000000d027421 */ /* 0x040fe20000000000 */
[----:B------:R-:W-:Y:S01]  /*1000*/  FADD R20, R13, -1 ;  /* 0xbf8000000d147421 */ /* 0x000fe20000000000 */
[----:B------:R-:W-:Y:S02]  /*1010*/  FSEL R13, RZ, -24, P0 ;  /* 0xc1c00000ff0d7808 */ /* 0x000fe40000000000 */
[----:B------:R-:W-:Y:S01]  /*1020*/  FSETP.NEU.AND P0, PT, |R8|, +INF , PT ;  /* 0x7f8000000800780b */ /* 0x000fe20003f0d200 */
[----:B------:R-:W-:Y:S01]  /*1030*/  FADD R17, R20, R20 ;  /* 0x0000001414117221 */ /* 0x000fe20000000000 */
[----:B------:R-:W0:Y:S01]  /*1040*/  MUFU.RCP R2, R2 ;  /* 0x0000000200027308 */ /* 0x000e220000001000 */
[----:B------:R-:W-:Y:S01]  /*1050*/  FFMA R24, R18, 1.1920928955078125e-07, R13 ;  /* 0x3400000012187823 */ /* 0x000fe2000000000d */
[----:B------:R-:W-:Y:S01]  /*1060*/  FSETP.NEU.AND P0, PT, R8, RZ, P0 ;  /* 0x000000ff0800720b */ /* 0x000fe2000070d000 */
[----:B0-----:R-:W-:-:S04]  /*1070*/  FMUL R17, R2, R17 ;  /* 0x0000001102117220 */ /* 0x001fc80000400000 */
        /* <DEDUP_REMOVED lines=8> */
[----:B------:R-:W-:Y:S01]  /*1100*/  FFMA R24, R17, 1.4426950216293334961, R24 ;  /* 0x3fb8aa3b11187823 */ /* 0x000fe20000000018 */
[----:B------:R-:W-:-:S02]  /*1110*/  HFMA2 R20, -RZ, RZ, 0.64013671875, -15.109375 ;  /* 0x391fcb8eff147431 */ /* 0x000fc400000001ff */
        /* <DEDUP_REMOVED lines=15> */
[----:B------:R-:W-:Y:S01]  /*1210*/  FFMA R18, R18, 2, R19 ;  /* 0x4000000012127823 */ /* 0x000fe20000000013 */
[----:B0-----:R-:W-:Y:S01]  /*1220*/  FADD R13, R2, -R17 ;  /* 0x80000011020d7221 */ /* 0x001fe20000000000 */
[----:B------:R-:W-:-:S03]  /*1230*/  FSETP.GT.AND P2, PT, R17, RZ, PT ;  /* 0x000000ff1100720b */ /* 0x000fc60003f44000 */
[----:B------:R-:W-:Y:S01]  /*1240*/  FADD R13, R13, R18 ;  /* 0x000000120d0d7221 */ /* 0x000fe20000000000 */
[----:B------:R-:W-:Y:S02]  /*1250*/  SEL R17, RZ, 0x83000000, P2 ;  /* 0x83000000ff117807 */ /* 0x000fe40001000000 */
[----:B------:R-:W-:Y:S01]  /*1260*/  FSETP.GEU.AND P2, PT, R2, RZ, PT ;  /* 0x000000ff0200720b */ /* 0x000fe20003f4e000 */
[----:B------:R-:W-:Y:S01]  /*1270*/  FFMA R18, R13, R20, 0.0013391353422775864601 ;  /* 0x3aaf85ed0d127423 */ /* 0x000fe20000000014 */
[----:B------:R-:W-:Y:S02]  /*1280*/  IADD3 R19, PT, PT, R17, 0x7f000000, RZ ;  /* 0x7f00000011137810 */ /* 0x000fe40007ffe0ff */
[----:B------:R-:W-:Y:S01]  /*1290*/  FSEL R25, RZ, +INF , !P2 ;  /* 0x7f800000ff197808 */ /* 0x000fe20005000000 */
[C---:B------:R-:W-:Y:S02]  /*12a0*/  FFMA R20, R13.reuse, R18, 0.0096188392490148544312 ;  /* 0x3c1d98560d147423 */ /* 0x040fe40000000012 */
[----:B------:R0:W1:Y:S02]  /*12b0*/  F2I.NTZ R18, R2 ;  /* 0x0000000200127305 */ /* 0x0000640000203100 */
[----:B------:R-:W-:-:S04]  /*12c0*/  FFMA R20, R13, R20, 0.055503588169813156128 ;  /* 0x3d6357bb0d147423 */ /* 0x000fc80000000014 */
[----:B------:R-:W-:Y:S01]  /*12d0*/  FFMA R20, R13, R20, 0.24022644758224487305 ;  /* 0x3e75fdec0d147423 */ /* 0x000fe20000000014 */
[----:B0-----:R-:W-:-:S03]  /*12e0*/  @!P0 FADD R2, R8, R8 ;  /* 0x0000000808028221 */ /* 0x001fc60000000000 */
[----:B------:R-:W-:-:S04]  /*12f0*/  FFMA R20, R13, R20, 0.69314718246459960938 ;  /* 0x3f3172180d147423 */ /* 0x000fc80000000014 */
[----:B------:R-:W-:Y:S01]  /*1300*/  FFMA R20, R13, R20, 1 ;  /* 0x3f8000000d147423 */ /* 0x000fe20000000014 */
[----:B-1----:R-:W-:-:S03]  /*1310*/  LEA R18, R18, -R17, 0x17 ;  /* 0x8000001112127211 */ /* 0x002fc600078eb8ff */
[----:B------:R-:W-:-:S04]  /*1320*/  FMUL R19, R19, R20 ;  /* 0x0000001413137220 */ /* 0x000fc80000400000 */
[----:B------:R-:W-:Y:S01]  /*1330*/  @!P3 FMUL R25, R18, R19 ;  /* 0x000000131219b220 */ /* 0x000fe20000400000 */
[----:B------:R-:W-:-:S07]  /*1340*/  @!P0 LOP3.LUT R25, R2, 0x7fffffff, RZ, 0xc0, !PT ;  /* 0x7fffffff02198812 */ /* 0x000fce00078ec0ff */
.L_x_14:
[----:B------:R-:W-:Y:S05]  /*1350*/  BSYNC.RECONVERGENT B1 ;  /* 0x0000000000017941 */ /* 0x000fea0003800200 */
.L_x_13:
[----:B------:R-:W-:Y:S04]  /*1360*/  BSSY.RECONVERGENT B1, `(.L_x_15) ;  /* 0x0000042000017945 */ /* 0x000fe80003800200 */
[----:B------:R-:W-:Y:S05]  /*1370*/  @!P1 BRA `(.L_x_16) ;  /* 0x0000000400009947 */ /* 0x000fea0003800000 */
[----:B------:R-:W-:-:S13]  /*1380*/  FSETP.NAN.AND P0, PT, |R22|, |R22|, PT ;  /* 0x400000161600720b */ /* 0x000fda0003f08200 */
[----:B------:R-:W-:Y:S01]  /*1390*/  @P0 FADD R15, R22, 2 ;  /* 0x40000000160f0421 */ /* 0x000fe20000000000 */
[----:B------:R-:W-:Y:S06]  /*13a0*/  @P0 BRA `(.L_x_16) ;  /* 0x0000000000f40947 */ /* 0x000fec0003800000 */
[C---:B------:R-:W-:Y:S01]  /*13b0*/  FMUL R13, |R22|.reuse, 16777216 ;  /* 0x4b800000160d7820 */ /* 0x040fe20000400200 */
[C---:B------:R-:W-:Y:S02]  /*13c0*/  FSETP.GEU.AND P0, PT, |R22|.reuse, 1.175494350822287508e-38, PT ;  /* 0x008000001600780b */ /* 0x040fe40003f0e200 */
[----:B------:R-:W-:Y:S02]  /*13d0*/  MOV R24, 0x3a2c32e4 ;  /* 0x3a2c32e400187802 */ /* 0x000fe40000000f00 */
[----:B------:R-:W-:Y:S02]  /*13e0*/  FSEL R13, R13, |R22|, !P0 ;  /* 0x400000160d0d7208 */ /* 0x000fe40004000000 */
[----:B------:R-:W-:Y:S02]  /*13f0*/  FSETP.NEU.AND P2, PT, |R22|, +INF , PT ;  /* 0x7f8000001600780b */ /* 0x000fe40003f4d200 */
[----:B------:R-:W-:-:S04]  /*1400*/  IADD3 R2, PT, PT, R13, -0x3f3504f3, RZ ;  /* 0xc0cafb0d0d027810 */ /* 0x000fc80007ffe0ff */
[----:B------:R-:W-:-:S04]  /*1410*/  LOP3.LUT R20, R2, 0xff800000, RZ, 0xc0, !PT ;  /* 0xff80000002147812 */ /* 0x000fc800078ec0ff */
[-C--:B------:R-:W-:Y:S02]  /*1420*/  IADD3 R13, PT, PT, R13, -R20.reuse, RZ ;  /* 0x800000140d0d7210 */ /* 0x080fe40007ffe0ff */
[----:B------:R-:W-:-:S03]  /*1430*/  I2FP.F32.S32 R20, R20 ;  /* 0x0000001400147245 */ /* 0x000fc60000201400 */
[C---:B------:R-:W-:Y:S01]  /*1440*/  FADD R2, R13.reuse, 1 ;  /* 0x3f8000000d027421 */ /* 0x040fe20000000000 */
[----:B------:R-:W-:Y:S01]  /*1450*/  FADD R18, R13, -1 ;  /* 0xbf8000000d127421 */ /* 0x000fe20000000000 */
[----:B------:R-:W-:-:S03]  /*1460*/  FSEL R13, RZ, -24, P0 ;  /* 0xc1c00000ff0d7808 */ /* 0x000fc60000000000 */
[----:B------:R-:W-:Y:S01]  /*1470*/  FADD R15, R18, R18 ;  /* 0x00000012120f7221 */ /* 0x000fe20000000000 */
[----:B------:R-:W0:Y:S01]  /*1480*/  MUFU.RCP R2, R2 ;  /* 0x0000000200027308 */ /* 0x000e220000001000 */
[----:B------:R-:W-:Y:S02]  /*1490*/  FFMA R20, R20, 1.1920928955078125e-07, R13 ;  /* 0x3400000014147823 */ /* 0x000fe4000000000d */
        /* <DEDUP_REMOVED lines=46> */
.L_x_16:
[----:B------:R-:W-:Y:S05]  /*1780*/  BSYNC.RECONVERGENT B1 ;  /* 0x0000000000017941 */ /* 0x000fea0003800200 */
.L_x_15:
        /* <DEDUP_REMOVED lines=10> */
.L_x_18:
[----:B------:R-:W-:Y:S05]  /*1830*/  BSYNC.RECONVERGENT B1 ;  /* 0x0000000000017941 */ /* 0x000fea0003800200 */
.L_x_17:
        /* <DEDUP_REMOVED lines=15> */
.L_x_20:
[----:B------:R-:W-:Y:S05]  /*1930*/  BSYNC.RECONVERGENT B1 ;  /* 0x0000000000017941 */ /* 0x000fea0003800200 */
.L_x_19:
[----:B------:R-:W-:-:S07]  /*1940*/  MOV R17, R8 ;  /* 0x0000000800117202 */ /* 0x000fce0000000f00 */
.L_x_12:
[----:B------:R-:W-:Y:S05]  /*1950*/  BSYNC.RECONVERGENT B0 ;  /* 0x0000000000007941 */ /* 0x000fea0003800200 */
.L_x_11:
[C---:B------:R-:W-:Y:S01]  /*1960*/  FADD R23, -R4.reuse, R3 ;  /* 0x0000000304177221 */ /* 0x040fe20000000100 */
[----:B------:R-:W-:Y:S01]  /*1970*/  FMUL R25, R4, R3 ;  /* 0x0000000304197220 */ /* 0x000fe20000400000 */
[----:B------:R-:W-:Y:S02]  /*1980*/  BSSY.RECONVERGENT B0, `(.L_x_21) ;  /* 0x000000c000007945 */ /* 0x000fe40003800200 */
[----:B------:R-:W0:Y:S08]  /*1990*/  MUFU.RCP R0, R23 ;  /* 0x0000001700007308 */ /* 0x000e300000001000 */
[----:B------:R-:W1:Y:S01]  /*19a0*/  FCHK P0, R25, R23 ;  /* 0x0000001719007302 */ /* 0x000e620000000000 */
[----:B0-----:R-:W-:-:S04]  /*19b0*/  FFMA R19, -R23, R0, 1 ;  /* 0x3f80000017137423 */ /* 0x001fc80000000100 */
[----:B------:R-:W-:-:S04]  /*19c0*/  FFMA R0, R0, R19, R0 ;  /* 0x0000001300007223 */ /* 0x000fc80000000000 */
[----:B------:R-:W-:-:S04]  /*19d0*/  FFMA R19, R25, R0, RZ ;  /* 0x0000000019137223 */ /* 0x000fc800000000ff */
[----:B------:R-:W-:-:S04]  /*19e0*/  FFMA R22, -R23, R19, R25 ;  /* 0x0000001317167223 */ /* 0x000fc80000000119 */
[----:B------:R-:W-:Y:S01]  /*19f0*/  FFMA R22, R0, R22, R19 ;  /* 0x0000001600167223 */ /* 0x000fe20000000013 */
[----:B-1----:R-:W-:Y:S06]  /*1a00*/  @!P0 BRA `(.L_x_22) ;  /* 0x00000000000c8947 */ /* 0x002fec0003800000 */
[----:B------:R-:W-:-:S07]  /*1a10*/  MOV R2, 0x1a30 ;  /* 0x00001a3000027802 */ /* 0x000fce0000000f00 */
[----:B------:R-:W-:Y:S05]  /*1a20*/  CALL.REL.NOINC `($__internal_0_$__cuda_sm3x_div_rn_noftz_f32_slowpath) ;  /* 0x0000000400047944 */ /* 0x000fea0003c00000 */
[----:B------:R-:W-:-:S07]  /*1a30*/  MOV R22, R0 ;  /* 0x0000000000167202 */ /* 0x000fce0000000f00 */
.L_x_22:
[----:B------:R-:W-:Y:S05]  /*1a40*/  BSYNC.RECONVERGENT B0 ;  /* 0x0000000000007941 */ /* 0x000fea0003800200 */
.L_x_21:
[----:B------:R-:W0:Y:S01]  /*1a50*/  MUFU.RCP R2, R23 ;  /* 0x0000001700027308 */ /* 0x000e220000001000 */
[----:B------:R-:W-:Y:S01]  /*1a60*/  FMUL R0, R4, R17 ;  /* 0x0000001104007220 */ /* 0x000fe20000400000 */
[----:B------:R-:W-:Y:S03]  /*1a70*/  BSSY.RECONVERGENT B0, `(.L_x_23) ;  /* 0x000000c000007945 */ /* 0x000fe60003800200 */
[----:B------:R-:W-:-:S04]  /*1a80*/  FFMA R25, R3, R16, -R0 ;  /* 0x0000001003197223 */ /* 0x000fc80000000800 */
        /* <DEDUP_REMOVED lines=10> */
.L_x_24:
[----:B------:R-:W-:Y:S05]  /*1b30*/  BSYNC.RECONVERGENT B0 ;  /* 0x0000000000007941 */ /* 0x000fea0003800200 */
.L_x_23:
[----:B------:R-:W0:Y:S01]  /*1b40*/  LDC.64 R16, c[0x0][0x380] ;  /* 0x0000e000ff107b82 */ /* 0x000e220000000a00 */
[----:B------:R-:W1:Y:S01]  /*1b50*/  MUFU.RCP R2, R23 ;  /* 0x0000001700027308 */ /* 0x000e620000001000 */
[----:B------:R-:W-:Y:S01]  /*1b60*/  FADD R6, R7, -R6 ;  /* 0x8000000607067221 */ /* 0x000fe20000000000 */
[----:B------:R-:W-:Y:S01]  /*1b70*/  FMUL R0, R4, R15 ;  /* 0x0000000f04007220 */ /* 0x000fe20000400000 */
[----:B------:R-:W-:Y:S02]  /*1b80*/  BSSY.RECONVERGENT B0, `(.L_x_25) ;  /* 0x000000f000007945 */ /* 0x000fe40003800200 */
[----:B------:R-:W-:Y:S01]  /*1b90*/  FFMA R19, R6, R22, R19 ;  /* 0x0000001606137223 */ /* 0x000fe20000000013 */
[----:B------:R-:W-:-:S04]  /*1ba0*/  FFMA R25, R3, R14, -R0 ;  /* 0x0000000e03197223 */ /* 0x000fc80000000800 */
[----:B------:R-:W2:Y:S01]  /*1bb0*/  FCHK P0, R25, R23 ;  /* 0x0000001719007302 */ /* 0x000ea20000000000 */
[----:B0-----:R-:W-:-:S04]  /*1bc0*/  IMAD.WIDE R6, R5, 0x4, R16 ;  /* 0x0000000405067825 */ /* 0x001fc800078e0210 */
[----:B-1----:R-:W-:Y:S01]  /*1bd0*/  FFMA R5, -R23, R2, 1 ;  /* 0x3f80000017057423 */ /* 0x002fe20000000102 */
[----:B------:R0:W-:Y:S03]  /*1be0*/  STG.E desc[UR6][R6.64+0xc], R19 ;  /* 0x00000c1306007986 */ /* 0x0001e6000c101906 */
[----:B------:R-:W-:-:S04]  /*1bf0*/  FFMA R0, R2, R5, R2 ;  /* 0x0000000502007223 */ /* 0x000fc80000000002 */
[----:B------:R-:W-:-:S04]  /*1c00*/  FFMA R2, R0, R25, RZ ;  /* 0x0000001900027223 */ /* 0x000fc800000000ff */
[----:B------:R-:W-:-:S04]  /*1c10*/  FFMA R5, -R23, R2, R25 ;  /* 0x0000000217057223 */ /* 0x000fc80000000119 */
[----:B------:R-:W-:Y:S01]  /*1c20*/  FFMA R5, R0, R5, R2 ;  /* 0x0000000500057223 */ /* 0x000fe20000000002 */
[----:B0-2---:R-:W-:Y:S06]  /*1c30*/  @!P0 BRA `(.L_x_26) ;  /* 0x00000000000c8947 */ /* 0x005fec0003800000 */
[----:B------:R-:W-:-:S07]  /*1c40*/  MOV R2, 0x1c60 ;  /* 0x00001c6000027802 */ /* 0x000fce0000000f00 */
[----:B------:R-:W-:Y:S05]  /*1c50*/  CALL.REL.NOINC `($__internal_0_$__cuda_sm3x_div_rn_noftz_f32_slowpath) ;  /* 0x0000000000787944 */ /* 0x000fea0003c00000 */
[----:B------:R-:W-:-:S07]  /*1c60*/  MOV R5, R0 ;  /* 0x0000000000057202 */ /* 0x000fce0000000f00 */
.L_x_26:
[----:B------:R-:W-:Y:S05]  /*1c70*/  BSYNC.RECONVERGENT B0 ;  /* 0x0000000000007941 */ /* 0x000fea0003800200 */
.L_x_25:
[----:B------:R-:W0:Y:S01]  /*1c80*/  MUFU.RCP R0, R23 ;  /* 0x0000001700007308 */ /* 0x000e220000001000 */
[----:B------:R-:W-:Y:S01]  /*1c90*/  FADD R8, R8, -R11 ;  /* 0x8000000b08087221 */ /* 0x000fe20000000000 */
[----:B------:R-:W-:Y:S01]  /*1ca0*/  FMUL R4, R4, R13 ;  /* 0x0000000d04047220 */ /* 0x000fe20000400000 */
[----:B------:R-:W-:Y:S02]  /*1cb0*/  BSSY.RECONVERGENT B0, `(.L_x_27) ;  /* 0x000000e000007945 */ /* 0x000fe40003800200 */
[----:B------:R-:W-:Y:S01]  /*1cc0*/  FFMA R5, R8, R22, R5 ;  /* 0x0000001608057223 */ /* 0x000fe20000000005 */
[----:B------:R-:W-:-:S04]  /*1cd0*/  FFMA R25, R3, R12, -R4 ;  /* 0x0000000c03197223 */ /* 0x000fc80000000804 */
[----:B------:R1:W-:Y:S01]  /*1ce0*/  STG.E desc[UR6][R6.64+0x10], R5 ;  /* 0x0000100506007986 */ /* 0x0003e2000c101906 */
[----:B------:R-:W2:Y:S01]  /*1cf0*/  FCHK P0, R25, R23 ;  /* 0x0000001719007302 */ /* 0x000ea20000000000 */
[----:B0-----:R-:W-:-:S04]  /*1d00*/  FFMA R11, -R23, R0, 1 ;  /* 0x3f800000170b7423 */ /* 0x001fc80000000100 */
[----:B------:R-:W-:-:S04]  /*1d10*/  FFMA R0, R0, R11, R0 ;  /* 0x0000000b00007223 */ /* 0x000fc80000000000 */
[----:B------:R-:W-:-:S04]  /*1d20*/  FFMA R2, R0, R25, RZ ;  /* 0x0000001900027223 */ /* 0x000fc800000000ff */
[----:B------:R-:W-:-:S04]  /*1d30*/  FFMA R3, -R23, R2, R25 ;  /* 0x0000000217037223 */ /* 0x000fc80000000119 */
[----:B------:R-:W-:Y:S01]  /*1d40*/  FFMA R3, R0, R3, R2 ;  /* 0x0000000300037223 */ /* 0x000fe20000000002 */
[----:B-12---:R-:W-:Y:S06]  /*1d50*/  @!P0 BRA `(.L_x_28) ;  /* 0x00000000000c8947 */ /* 0x006fec0003800000 */
[----:B------:R-:W-:-:S07]  /*1d60*/  MOV R2, 0x1d80 ;  /* 0x00001d8000027802 */ /* 0x000fce0000000f00 */
[----:B------:R-:W-:Y:S05]  /*1d70*/  CALL.REL.NOINC `($__internal_0_$__cuda_sm3x_div_rn_noftz_f32_slowpath) ;  /* 0x0000000000307944 */ /* 0x000fea0003c00000 */
[----:B------:R-:W-:-:S07]  /*1d80*/  MOV R3, R0 ;  /* 0x0000000000037202 */ /* 0x000fce0000000f00 */
.L_x_28:
[----:B------:R-:W-:Y:S05]  /*1d90*/  BSYNC.RECONVERGENT B0 ;  /* 0x0000000000007941 */ /* 0x000fea0003800200 */
.L_x_27:
[----:B------:R-:W-:-:S04]  /*1da0*/  FADD R10, R9, -R10 ;  /* 0x8000000a090a7221 */ /* 0x000fc80000000000 */
[----:B------:R-:W-:-:S05]  /*1db0*/  FFMA R3, R10, R22, R3 ;  /* 0x000000160a037223 */ /* 0x000fca0000000003 */
[----:B------:R-:W-:Y:S01]  /*1dc0*/  STG.E desc[UR6][R6.64+0x14], R3 ;  /* 0x0000140306007986 */ /* 0x000fe2000c101906 */
[----:B------:R-:W-:Y:S05]  /*1dd0*/  EXIT ;  /* 0x000000000000794d */ /* 0x000fea0003800000 */
.L_x_0:
[----:B------:R-:W0:Y:S02]  /*1de0*/  LDC.64 R2, c[0x0][0x380] ;  /* 0x0000e000ff027b82 */ /* 0x000e240000000a00 */
[----:B0-----:R-:W-:-:S05]  /*1df0*/  IMAD.WIDE R2, R5, 0x4, R2 ;  /* 0x0000000405027825 */ /* 0x001fca00078e0202 */
[----:B------:R-:W-:Y:S04]  /*1e00*/  STG.E desc[UR6][R2.64+0xc], RZ ;  /* 0x00000cff02007986 */ /* 0x000fe8000c101906 */
[----:B------:R-:W-:Y:S04]  /*1e10*/  STG.E desc[UR6][R2.64+0x10], RZ ;  /* 0x000010ff02007986 */ /* 0x000fe8000c101906 */
[----:B------:R-:W-:Y:S01]  /*1e20*/  STG.E desc[UR6][R2.64+0x14], RZ ;  /* 0x000014ff02007986 */ /* 0x000fe2000c101906 */
[----:B------:R-:W-:Y:S05]  /*1e30*/  EXIT ;  /* 0x000000000000794d */ /* 0x000fea0003800000 */
        .weak           $__internal_0_$__cuda_sm3x_div_rn_noftz_f32_slowpath
        .type           $__internal_0_$__cuda_sm3x_div_rn_noftz_f32_slowpath,@function
        .size           $__internal_0_$__cuda_sm3x_div_rn_noftz_f32_slowpath,(.L_x_41 - $__internal_0_$__cuda_sm3x_div_rn_noftz_f32_slowpath)
$__internal_0_$__cuda_sm3x_div_rn_noftz_f32_slowpath:
[----:B------:R-:W-:Y:S01]  /*1e40*/  SHF.R.U32.HI R19, RZ, 0x17, R23 ;  /* 0x00000017ff137819 */ /* 0x000fe20000011617 */
[----:B------:R-:W-:Y:S01]  /*1e50*/  BSSY.RECONVERGENT B2, `(.L_x_29) ;  /* 0x0000063000027945 */ /* 0x000fe20003800200 */
[----:B------:R-:W-:Y:S02]  /*1e60*/  SHF.R.U32.HI R18, RZ, 0x17, R25 ;  /* 0x00000017ff127819 */ /* 0x000fe40000011619 */
[----:B------:R-:W-:Y:S02]  /*1e70*/  LOP3.LUT R19, R19, 0xff, RZ, 0xc0, !PT ;  /* 0x000000ff13137812 */ /* 0x000fe400078ec0ff */
[----:B------:R-:W-:Y:S02]  /*1e80*/  LOP3.LUT R18, R18, 0xff, RZ, 0xc0, !PT ;  /* 0x000000ff12127812 */ /* 0x000fe400078ec0ff */
[----:B------:R-:W-:Y:S02]  /*1e90*/  IADD3 R0, PT, PT, R19, -0x1, RZ ;  /* 0xffffffff13007810 */ /* 0x000fe40007ffe0ff */
[----:B------:R-:W-:-:S02]  /*1ea0*/  IADD3 R21, PT, PT, R18, -0x1, RZ ;  /* 0xffffffff12157810 */ /* 0x000fc40007ffe0ff */
[----:B------:R-:W-:Y:S02]  /*1eb0*/  ISETP.GT.U32.AND P0, PT, R0, 0xfd, PT ;  /* 0x000000fd0000780c */ /* 0x000fe40003f04070 */
[----:B------:R-:W-:Y:S02]  /*1ec0*/  MOV R24, R23 ;  /* 0x0000001700187202 */ /* 0x000fe40000000f00 */
[----:B------:R-:W-:-:S13]  /*1ed0*/  ISETP.GT.U32.OR P0, PT, R21, 0xfd, P0 ;  /* 0x000000fd1500780c */ /* 0x000fda0000704470 */
[----:B------:R-:W-:Y:S01]  /*1ee0*/  @!P0 MOV R20, RZ ;  /* 0x000000ff00148202 */ /* 0x000fe20000000f00 */
[----:B------:R-:W-:Y:S06]  /*1ef0*/  @!P0 BRA `(.L_x_30) ;  /* 0x00000000005c8947 */ /* 0x000fec0003800000 */
[----:B------:R-:W-:Y:S02]  /*1f00*/  FSETP.GTU.FTZ.AND P0, PT, |R25|, +INF , PT ;  /* 0x7f8000001900780b */ /* 0x000fe40003f1c200 */
[----:B------:R-:W-:-:S04]  /*1f10*/  FSETP.GTU.FTZ.AND P1, PT, |R23|, +INF , PT ;  /* 0x7f8000001700780b */ /* 0x000fc80003f3c200 */
[----:B------:R-:W-:-:S13]  /*1f20*/  PLOP3.LUT P0, PT, P0, P1, PT, 0xf8, 0x8f ;  /* 0x00000000008f781c */ /* 0x000fda0000703f70 */
[----:B------:R-:W-:Y:S05]  /*1f30*/  @P0 BRA `(.L_x_31) ;  /* 0x00000004004c0947 */ /* 0x000fea0003800000 */
[----:B------:R-:W-:-:S13]  /*1f40*/  LOP3.LUT P0, RZ, R24, 0x7fffffff, R25, 0xc8, !PT ;  /* 0x7fffffff18ff7812 */ /* 0x000fda000780c819 */
[----:B------:R-:W-:Y:S05]  /*1f50*/  @!P0 BRA `(.L_x_32) ;  /* 0x00000004003c8947 */ /* 0x000fea0003800000 */
[----:B------:R-:W-:Y:S02]  /*1f60*/  FSETP.NEU.FTZ.AND P1, PT, |R25|, +INF , PT ;  /* 0x7f8000001900780b */ /* 0x000fe40003f3d200 */
[----:B------:R-:W-:Y:S02]  /*1f70*/  FSETP.NEU.FTZ.AND P2, PT, |R23|, +INF , PT ;  /* 0x7f8000001700780b */ /* 0x000fe40003f5d200 */
[----:B------:R-:W-:-:S11]  /*1f80*/  FSETP.NEU.FTZ.AND P0, PT, |R25|, +INF , PT ;  /* 0x7f8000001900780b */ /* 0x000fd60003f1d200 */
[----:B------:R-:W-:Y:S05]  /*1f90*/  @!P2 BRA !P1, `(.L_x_32) ;  /* 0x00000004002ca947 */ /* 0x000fea0004800000 */
[----:B------:R-:W-:-:S04]  /*1fa0*/  LOP3.LUT P1, RZ, R25, 0x7fffffff, RZ, 0xc0, !PT ;  /* 0x7fffffff19ff7812 */ /* 0x000fc8000782c0ff */
[----:B------:R-:W-:-:S13]  /*1fb0*/  PLOP3.LUT P1, PT, P2, P1, PT, 0x2f, 0xf2 ;  /* 0x0000000000f2781c */ /* 0x000fda0001722577 */
[----:B------:R-:W-:Y:S05]  /*1fc0*/  @P1 BRA `(.L_x_33) ;  /* 0x0000000400181947 */ /* 0x000fea0003800000 */
[----:B------:R-:W-:-:S04]  /*1fd0*/  LOP3.LUT P1, RZ, R24, 0x7fffffff, RZ, 0xc0, !PT ;  /* 0x7fffffff18ff7812 */ /* 0x000fc8000782c0ff */
[----:B------:R-:W-:-:S13]  /*1fe0*/  PLOP3.LUT P0, PT, P0, P1, PT, 0x2f, 0xf2 ;  /* 0x0000000000f2781c */ /* 0x000fda0000702577 */
[----:B------:R-:W-:Y:S05]  /*1ff0*/  @P0 BRA `(.L_x_34) ;  /* 0x0000000400000947 */ /* 0x000fea0003800000 */
[----:B------:R-:W-:Y:S02]  /*2000*/  ISETP.GE.AND P0, PT, R21, RZ, PT ;  /* 0x000000ff1500720c */ /* 0x000fe40003f06270 */
[----:B------:R-:W-:-:S11]  /*2010*/  ISETP.GE.AND P1, PT, R0, RZ, PT ;  /* 0x000000ff0000720c */ /* 0x000fd60003f26270 */
[----:B------:R-:W-:Y:S01]  /*2020*/  @P0 MOV R20, RZ ;  /* 0x000000ff00140202 */ /* 0x000fe20000000f00 */
[----:B------:R-:W-:Y:S01]  /*2030*/  @!P0 FFMA R25, R25, 1.84467440737095516160e+19, RZ ;  /* 0x5f80000019198823 */ /* 0x000fe200000000ff */
[----:B------:R-:W-:Y:S01]  /*2040*/  @!P0 MOV R20, 0xffffffc0 ;  /* 0xffffffc000148802 */ /* 0x000fe20000000f00 */
[----:B------:R-:W-:-:S03]  /*2050*/  @!P1 FFMA R24, R23, 1.84467440737095516160e+19, RZ ;  /* 0x5f80000017189823 */ /* 0x000fc600000000ff */
[----:B------:R-:W-:-:S07]  /*2060*/  @!P1 IADD3 R20, PT, PT, R20, 0x40, RZ ;  /* 0x0000004014149810 */ /* 0x000fce0007ffe0ff */
.L_x_30:
[----:B------:R-:W-:Y:S01]  /*2070*/  LEA R21, R19, 0xc0800000, 0x17 ;  /* 0xc080000013157811 */ /* 0x000fe200078eb8ff */
[----:B------:R-:W-:Y:S01]  /*2080*/  BSSY.RECONVERGENT B3, `(.L_x_35) ;  /* 0x0000036000037945 */ /* 0x000fe20003800200 */
[----:B------:R-:W-:Y:S02]  /*2090*/  IADD3 R18, PT, PT, R18, -0x7f, RZ ;  /* 0xffffff8112127810 */ /* 0x000fe40007ffe0ff */
[----:B------:R-:W-:Y:S02]  /*20a0*/  IADD3 R28, PT, PT, -R21, R24, RZ ;  /* 0x00000018151c7210 */ /* 0x000fe40007ffe1ff */
[C---:B------:R-:W-:Y:S01]  /*20b0*/  IADD3 R19, PT, PT, R18.reuse, 0x7f, -R19 ;  /* 0x0000007f12137810 */ /* 0x040fe20007ffe813 */
[----:B------:R-:W-:Y:S01]  /*20c0*/  IMAD R0, R18, -0x800000, R25 ;  /* 0xff80000012007824 */ /* 0x000fe200078e0219 */
[----:B------:R-:W0:Y:S01]  /*20d0*/  MUFU.RCP R24, R28 ;  /* 0x0000001c00187308 */ /* 0x000e220000001000 */
[----:B------:R-:W-:Y:S01]  /*20e0*/  FADD.FTZ R21, -R28, -RZ ;  /* 0x800000ff1c157221 */ /* 0x000fe20000010100 */
[----:B------:R-:W-:-:S03]  /*20f0*/  IADD3 R19, PT, PT, R19, R20, RZ ;  /* 0x0000001413137210 */ /* 0x000fc60007ffe0ff */
[----:B0-----:R-:W-:-:S04]  /*2100*/  FFMA R27, R24, R21, 1 ;  /* 0x3f800000181b7423 */ /* 0x001fc80000000015 */
[----:B------:R-:W-:-:S04]  /*2110*/  FFMA R25, R24, R27, R24 ;  /* 0x0000001b18197223 */ /* 0x000fc80000000018 */
[----:B------:R-:W-:-:S04]  /*2120*/  FFMA R24, R0, R25, RZ ;  /* 0x0000001900187223 */ /* 0x000fc800000000ff */
[----:B------:R-:W-:-:S04]  /*2130*/  FFMA R26, R21, R24, R0 ;  /* 0x00000018151a7223 */ /* 0x000fc80000000000 */
[----:B------:R-:W-:-:S04]  /*2140*/  FFMA R26, R25, R26, R24 ;  /* 0x0000001a191a7223 */ /* 0x000fc80000000018 */
[----:B------:R-:W-:-:S04]  /*2150*/  FFMA R21, R21, R26, R0 ;  /* 0x0000001a15157223 */ /* 0x000fc80000000000 */
[----:B------:R-:W-:-:S05]  /*2160*/  FFMA R0, R25, R21, R26 ;  /* 0x0000001519007223 */ /* 0x000fca000000001a */
[----:B------:R-:W-:-:S04]  /*2170*/  SHF.R.U32.HI R18, RZ, 0x17, R0 ;  /* 0x00000017ff127819 */ /* 0x000fc80000011600 */
[----:B------:R-:W-:-:S04]  /*2180*/  LOP3.LUT R18, R18, 0xff, RZ, 0xc0, !PT ;  /* 0x000000ff12127812 */ /* 0x000fc800078ec0ff */
[----:B------:R-:W-:-:S04]  /*2190*/  IADD3 R18, PT, PT, R18, R19, RZ ;  /* 0x0000001312127210 */ /* 0x000fc80007ffe0ff */
[----:B------:R-:W-:-:S04]  /*21a0*/  IADD3 R20, PT, PT, R18, -0x1, RZ ;  /* 0xffffffff12147810 */ /* 0x000fc80007ffe0ff */
[----:B------:R-:W-:-:S13]  /*21b0*/  ISETP.GE.U32.AND P0, PT, R20, 0xfe, PT ;  /* 0x000000fe1400780c */ /* 0x000fda0003f06070 */
[----:B------:R-:W-:Y:S05]  /*21c0*/  @!P0 BRA `(.L_x_36) ;  /* 0x0000000000808947 */ /* 0x000fea0003800000 */
[----:B------:R-:W-:-:S13]  /*21d0*/  ISETP.GT.AND P0, PT, R18, 0xfe, PT ;  /* 0x000000fe1200780c */ /* 0x000fda0003f04270 */
[----:B------:R-:W-:Y:S05]  /*21e0*/  @P0 BRA `(.L_x_37) ;  /* 0x00000000006c0947 */ /* 0x000fea0003800000 */
[----:B------:R-:W-:-:S13]  /*21f0*/  ISETP.GE.AND P0, PT, R18, 0x1, PT ;  /* 0x000000011200780c */ /* 0x000fda0003f06270 */
[----:B------:R-:W-:Y:S05]  /*2200*/  @P0 BRA `(.L_x_38) ;  /* 0x0000000000740947 */ /* 0x000fea0003800000 */
[----:B------:R-:W-:Y:S02]  /*2210*/  ISETP.GE.AND P0, PT, R18, -0x18, PT ;  /* 0xffffffe81200780c */ /* 0x000fe40003f06270 */
[----:B------:R-:W-:-:S11]  /*2220*/  LOP3.LUT R0, R0, 0x80000000, RZ, 0xc0, !PT ;  /* 0x8000000000007812 */ /* 0x000fd600078ec0ff */
[----:B------:R-:W-:Y:S05]  /*2230*/  @!P0 BRA `(.L_x_38) ;  /* 0x0000000000688947 */ /* 0x000fea0003800000 */
[CCC-:B------:R-:W-:Y:S01]  /*2240*/  FFMA.RZ R19, R25.reuse, R21.reuse, R26.reuse ;  /* 0x0000001519137223 */ /* 0x1c0fe2000000c01a */
[CCC-:B------:R-:W-:Y:S01]  /*2250*/  FFMA.RP R20, R25.reuse, R21.reuse, R26.reuse ;  /* 0x0000001519147223 */ /* 0x1c0fe2000000801a */
[----:B------:R-:W-:Y:S01]  /*2260*/  FFMA.RM R25, R25, R21, R26 ;  /* 0x0000001519197223 */ /* 0x000fe2000000401a */
[C---:B------:R-:W-:Y:S02]  /*2270*/  IADD3 R21, PT, PT, R18.reuse, 0x20, RZ ;  /* 0x0000002012157810 */ /* 0x040fe40007ffe0ff */
[----:B------:R-:W-:Y:S02]  /*2280*/  LOP3.LUT R19, R19, 0x7fffff, RZ, 0xc0, !PT ;  /* 0x007fffff13137812 */ /* 0x000fe400078ec0ff */
[C---:B------:R-:W-:Y:S02]  /*2290*/  ISETP.NE.AND P2, PT, R18.reuse, RZ, PT ;  /* 0x000000ff1200720c */ /* 0x040fe40003f45270 */
[----:B------:R-:W-:Y:S02]  /*22a0*/  LOP3.LUT R24, R19, 0x800000, RZ, 0xfc, !PT ;  /* 0x0080000013187812 */ /* 0x000fe400078efcff */
[----:B------:R-:W-:-:S02]  /*22b0*/  ISETP.NE.AND P1, PT, R18, RZ, PT ;  /* 0x000000ff1200720c */ /* 0x000fc40003f25270 */
[----:B------:R-:W-:Y:S02]  /*22c0*/  IADD3 R18, PT, PT, -R18, RZ, RZ ;  /* 0x000000ff12127210 */ /* 0x000fe40007ffe1ff */
[----:B------:R-:W-:Y:S02]  /*22d0*/  SHF.L.U32 R21, R24, R21, RZ ;  /* 0x0000001518157219 */ /* 0x000fe400000006ff */
[----:B------:R-:W-:Y:S02]  /*22e0*/  FSETP.NEU.FTZ.AND P0, PT, R20, R25, PT ;  /* 0x000000191400720b */ /* 0x000fe40003f1d000 */
[----:B------:R-:W-:Y:S02]  /*22f0*/  SEL R19, R18, RZ, P2 ;  /* 0x000000ff12137207 */ /* 0x000fe40001000000 */
[----:B------:R-:W-:Y:S02]  /*2300*/  ISETP.NE.AND P1, PT, R21, RZ, P1 ;  /* 0x000000ff1500720c */ /* 0x000fe40000f25270 */
[----:B------:R-:W-:-:S02]  /*2310*/  SHF.R.U32.HI R24, RZ, R19, R24 ;  /* 0x00000013ff187219 */ /* 0x000fc40000011618 */
[----:B------:R-:W-:Y:S02]  /*2320*/  PLOP3.LUT P0, PT, P0, P1, PT, 0xf8, 0x8f ;  /* 0x00000000008f781c */ /* 0x000fe40000703f70 */
[----:B------:R-:W-:Y:S02]  /*2330*/  SHF.R.U32.HI R18, RZ, 0x1, R24 ;  /* 0x00000001ff127819 */ /* 0x000fe40000011618 */
[----:B------:R-:W-:-:S04]  /*2340*/  SEL R19, RZ, 0x1, !P0 ;  /* 0x00000001ff137807 */ /* 0x000fc80004000000 */
[----:B------:R-:W-:-:S04]  /*2350*/  LOP3.LUT R19, R19, 0x1, R18, 0xf8, !PT ;  /* 0x0000000113137812 */ /* 0x000fc800078ef812 */
[----:B------:R-:W-:-:S04]  /*2360*/  LOP3.LUT R19, R19, R24, RZ, 0xc0, !PT ;  /* 0x0000001813137212 */ /* 0x000fc800078ec0ff */
[----:B------:R-:W-:-:S04]  /*2370*/  IADD3 R19, PT, PT, R18, R19, RZ ;  /* 0x0000001312137210 */ /* 0x000fc80007ffe0ff */
[----:B------:R-:W-:Y:S01]  /*2380*/  LOP3.LUT R0, R19, R0, RZ, 0xfc, !PT ;  /* 0x0000000013007212 */ /* 0x000fe200078efcff */
[----:B------:R-:W-:Y:S06]  /*2390*/  BRA `(.L_x_38) ;  /* 0x0000000000107947 */ /* 0x000fec0003800000 */
.L_x_37:
[----:B------:R-:W-:-:S04]  /*23a0*/  LOP3.LUT R0, R0, 0x80000000, RZ, 0xc0, !PT ;  /* 0x8000000000007812 */ /* 0x000fc800078ec0ff */
[----:B------:R-:W-:Y:S01]  /*23b0*/  LOP3.LUT R0, R0, 0x7f800000, RZ, 0xfc, !PT ;  /* 0x7f80000000007812 */ /* 0x000fe200078efcff */
[----:B------:R-:W-:Y:S06]  /*23c0*/  BRA `(.L_x_38) ;  /* 0x0000000000047947 */ /* 0x000fec0003800000 */
.L_x_36:
[----:B------:R-:W-:-:S07]  /*23d0*/  LEA R0, R19, R0, 0x17 ;  /* 0x0000000013007211 */ /* 0x000fce00078eb8ff */
.L_x_38:
[----:B------:R-:W-:Y:S05]  /*23e0*/  BSYNC.RECONVERGENT B3 ;  /* 0x0000000000037941 */ /* 0x000fea0003800200 */
.L_x_35:
[----:B------:R-:W-:Y:S05]  /*23f0*/  BRA `(.L_x_39) ;  /* 0x0000000000207947 */ /* 0x000fea0003800000 */
.L_x_34:
[----:B------:R-:W-:-:S04]  /*2400*/  LOP3.LUT R0, R24, 0x80000000, R25, 0x48, !PT ;  /* 0x8000000018007812 */ /* 0x000fc800078e4819 */
[----:B------:R-:W-:Y:S01]  /*2410*/  LOP3.LUT R0, R0, 0x7f800000, RZ, 0xfc, !PT ;  /* 0x7f80000000007812 */ /* 0x000fe200078efcff */
[----:B------:R-:W-:Y:S06]  /*2420*/  BRA `(.L_x_39) ;  /* 0x0000000000147947 */ /* 0x000fec0003800000 */
.L_x_33:
[----:B------:R-:W-:Y:S01]  /*2430*/  LOP3.LUT R0, R24, 0x80000000, R25, 0x48, !PT ;  /* 0x8000000018007812 */ /* 0x000fe200078e4819 */
[----:B------:R-:W-:Y:S06]  /*2440*/  BRA `(.L_x_39) ;  /* 0x00000000000c7947 */ /* 0x000fec0003800000 */
.L_x_32:
[----:B------:R-:W0:Y:S01]  /*2450*/  MUFU.RSQ R0, -QNAN ;  /* 0xffc0000000007908 */ /* 0x000e220000001400 */
[----:B------:R-:W-:Y:S05]  /*2460*/  BRA `(.L_x_39) ;  /* 0x0000000000047947 */ /* 0x000fea0003800000 */
.L_x_31:
[----:B------:R-:W-:-:S07]  /*2470*/  FADD.FTZ R0, R25, R23 ;  /* 0x0000001719007221 */ /* 0x000fce0000010000 */
.L_x_39:
[----:B------:R-:W-:Y:S05]  /*2480*/  BSYNC.RECONVERGENT B2 ;  /* 0x0000000000027941 */ /* 0x000fea0003800200 */
.L_x_29:
[----:B------:R-:W-:Y:S01]  /*2490*/  HFMA2 R19, -RZ, RZ, 0, 0 ;  /* 0x00000000ff137431 */ /* 0x000fe200000001ff */
[----:B------:R-:W-:-:S04]  /*24a0*/  MOV R18, R2 ;  /* 0x0000000200127202 */ /* 0x000fc80000000f00 */
[----:B0-----:R-:W-:Y:S05]  /*24b0*/  RET.REL.NODEC R18 `(_Z10FluxSolverPfS_S_S_ii) ;  /* 0xffffffd812d07950 */ /* 0x001fea0003c3ffff */
.L_x_40:
[----:B------:R-:W-:-:S00]  /*24c0*/  BRA `(.L_x_40) ;  /* 0xfffffffc00fc7947 */ /* 0x000fc0000383ffff */
[----:B------:R-:W-:-:S00]  /*24d0*/  NOP ;  /* 0x0000000000007918 */ /* 0x000fc00000000000 */
        /* <DEDUP_REMOVED lines=10> */
.L_x_41:


//--------------------- .nv.shared.reserved.0     --------------------------
	.section	.nv.shared.reserved.0,"aw",@nobits
	.weak		__nv_reservedSMEM_offset_0_alias
	.size		__nv_reservedSMEM_offset_0_alias, 0, 64
	.other		__nv_reservedSMEM_offset_0_alias,@"STO_CUDA_RESERVED_SHARED STV_DEFAULT"
__nv_reservedSMEM_offset_0_alias:
	.zero		0
	.zero		64


//--------------------- .nv.constant0._Z10FluxSolverPfS_S_S_ii --------------------------
	.section	.nv.constant0._Z10FluxSolverPfS_S_S_ii,"a",@progbits
	.sectionflags	@""
	.align	4
.nv.constant0._Z10FluxSolverPfS_S_S_ii:
	.zero		936


//--------------------- SYMBOLS --------------------------

	.type		.nv.reservedSmem.offset0,@object
	.size		.nv.reservedSmem.offset0,0x4
